	.target	sm_90a

	.elftype	@"ET_EXEC"


//--------------------- .note.nv.tkinfo           --------------------------
	.section	.note.nv.tkinfo,"",@"SHT_NOTE"
	.sectionflags	@"SHF_NOTE_NV_TKINFO"
	.tkinfo
        /*0018*/ 	.word	0x00000002
        /*0030*/ 	.string	""
        /*0030*/ 	.string	"ptxas"
        /*0030*/ 	.string	"Cuda compilation tools, release 13.0, V13.0.88"
        /*0030*/ 	.string	"Build cuda_13.0.r13.0/compiler.36424714_0"
        /*0030*/ 	.string	"-arch sm_90a -m 64 "



//--------------------- .note.nv.cuinfo           --------------------------
	.section	.note.nv.cuinfo,"",@"SHT_NOTE"
	.sectionflags	@"SHF_NOTE_NV_CUINFO"
        /*0018*/ 	.short	0x0002
        /*001a*/ 	.short	0x005a
        /*001c*/ 	.short	0x0082
	.zero		2


//--------------------- .nv.info                  --------------------------
	.section	.nv.info,"",@"SHT_CUDA_INFO"
	.align	4


	//----- nvinfo : EIATTR_REGCOUNT
	.align		4
        /*0000*/ 	.byte	0x04, 0x2f
        /*0002*/ 	.short	(.L_12 - .L_11)
	.align		4
.L_11:
        /*0004*/ 	.word	index@(_ZN7cutlass6KernelINS_4gemm6kernel4GemmINS1_11threadblock12MmaPipelinedINS1_9GemmShapeILi64ELi64ELi4EEENS_9transform11threadblock22PredicatedTileIteratorINS_11MatrixShapeILi64ELi4EEENS_10QuaternionIfEENS_6layout8RowMajorELi1ENS8_30PitchLinearStripminedThreadMapINS_16PitchLinearShapeILi4ELi64EEELi256ELi1EEELi1ELb0ENSF_9NoPermuteEEENS9_19RegularTileIteratorISC_SE_NSF_11ColumnMajorELi1ENS8_33TransposePitchLinearThreadMapSimtISK_EELi16EEENSA_INSB_ILi4ELi64EEESE_SO_Li0ESK_Li1ELb0ESL_EENSN_ISS_SE_SG_Li0ESQ_Li16EEESE_SG_NS4_9MmaPolicyINS1_4warp7MmaSimtINS6_ILi32ELi16ELi4EEESE_SO_SE_SG_SE_SG_NSW_13MmaSimtPolicyINSB_ILi8ELi4EEENSF_19RowMajorInterleavedILi1EEENS6_ILi1ELi1ELi1EEEEELi1ELNS_16ComplexTransformE0ELS15_0EbEENSB_ILi2ELi0EEENSB_ILi0ELi2EEELi1EEENS_21NumericArrayConverterISE_SE_Li1ELNS_15FloatRoundStyleE2ENS8_6thread14UnaryTransform8IdentityEEES1F_bEENS_8epilogue11threadblock8EpilogueIS7_S16_Li1ENS1I_22PredicatedTileIteratorINS1I_26OutputTileOptimalThreadMapINS1I_15OutputTileShapeILi64ELi1ELi8ELi2ELi1EEENS1M_ILi1ELi1ELi4ELi1ELi4EEELi256ELi1ELi128EEESE_Lb0ESL_Lb0EEENS1H_4warp20FragmentIteratorSimtISY_NS1_6thread3MmaINS6_ILi4ELi4ELi1EEESE_SO_SE_SG_SE_SG_NS_4arch13OpMultiplyAddEbEESG_S14_EENS1R_16TileIteratorSimtISY_S1Y_SE_SG_S14_EENS1I_18SharedLoadIteratorINS1P_18CompactedThreadMapESE_Li16EEENS1H_6thread17LinearCombinationISE_Li1ESE_SE_LNS25_9ScaleType4KindE0ELS1B_2ESE_EENSB_ILi0ELi5EEELi1ELi1EEENS4_30GemmIdentityThreadblockSwizzleILi1EEELb0EEEEEvNT_6ParamsE)
        /*0008*/ 	.word	0x000000a7


	//----- nvinfo : EIATTR_FRAME_SIZE
	.align		4
.L_12:
        /*000c*/ 	.byte	0x04, 0x11
        /*000e*/ 	.short	(.L_14 - .L_13)
	.align		4
.L_13:
        /*0010*/ 	.word	index@(_ZN7cutlass6KernelINS_4gemm6kernel4GemmINS1_11threadblock12MmaPipelinedINS1_9GemmShapeILi64ELi64ELi4EEENS_9transform11threadblock22PredicatedTileIteratorINS_11MatrixShapeILi64ELi4EEENS_10QuaternionIfEENS_6layout8RowMajorELi1ENS8_30PitchLinearStripminedThreadMapINS_16PitchLinearShapeILi4ELi64EEELi256ELi1EEELi1ELb0ENSF_9NoPermuteEEENS9_19RegularTileIteratorISC_SE_NSF_11ColumnMajorELi1ENS8_33TransposePitchLinearThreadMapSimtISK_EELi16EEENSA_INSB_ILi4ELi64EEESE_SO_Li0ESK_Li1ELb0ESL_EENSN_ISS_SE_SG_Li0ESQ_Li16EEESE_SG_NS4_9MmaPolicyINS1_4warp7MmaSimtINS6_ILi32ELi16ELi4EEESE_SO_SE_SG_SE_SG_NSW_13MmaSimtPolicyINSB_ILi8ELi4EEENSF_19RowMajorInterleavedILi1EEENS6_ILi1ELi1ELi1EEEEELi1ELNS_16ComplexTransformE0ELS15_0EbEENSB_ILi2ELi0EEENSB_ILi0ELi2EEELi1EEENS_21NumericArrayConverterISE_SE_Li1ELNS_15FloatRoundStyleE2ENS8_6thread14UnaryTransform8IdentityEEES1F_bEENS_8epilogue11threadblock8EpilogueIS7_S16_Li1ENS1I_22PredicatedTileIteratorINS1I_26OutputTileOptimalThreadMapINS1I_15OutputTileShapeILi64ELi1ELi8ELi2ELi1EEENS1M_ILi1ELi1ELi4ELi1ELi4EEELi256ELi1ELi128EEESE_Lb0ESL_Lb0EEENS1H_4warp20FragmentIteratorSimtISY_NS1_6thread3MmaINS6_ILi4ELi4ELi1EEESE_SO_SE_SG_SE_SG_NS_4arch13OpMultiplyAddEbEESG_S14_EENS1R_16TileIteratorSimtISY_S1Y_SE_SG_S14_EENS1I_18SharedLoadIteratorINS1P_18CompactedThreadMapESE_Li16EEENS1H_6thread17LinearCombinationISE_Li1ESE_SE_LNS25_9ScaleType4KindE0ELS1B_2ESE_EENSB_ILi0ELi5EEELi1ELi1EEENS4_30GemmIdentityThreadblockSwizzleILi1EEELb0EEEEEvNT_6ParamsE)
        /*0014*/ 	.word	0x00000000


	//----- nvinfo : EIATTR_REGCOUNT
	.align		4
.L_14:
        /*0018*/ 	.byte	0x04, 0x2f
        /*001a*/ 	.short	(.L_16 - .L_15)
	.align		4
.L_15:
        /*001c*/ 	.word	index@(_ZN7cutlass9reference6device6kernel4GemmINS_9TensorRefINS_10QuaternionIfEENS_6layout8RowMajorEEENS4_IS6_NS7_11ColumnMajorEEES9_S6_S6_NS_11MatrixShapeILi4ELi4EEENS_12multiply_addIS6_S6_S6_EENS_16NumericConverterIS6_S6_LNS_15FloatRoundStyleE2EEEEEvNS_4gemm9GemmCoordET2_T_T0_SL_T1_SO_T3_)
        /*0020*/ 	.word	0x00000080


	//----- nvinfo : EIATTR_FRAME_SIZE
	.align		4
.L_16:
        /*0024*/ 	.byte	0x04, 0x11
        /*0026*/ 	.short	(.L_18 - .L_17)
	.align		4
.L_17:
        /*0028*/ 	.word	index@(_ZN7cutlass9reference6device6kernel4GemmINS_9TensorRefINS_10QuaternionIfEENS_6layout8RowMajorEEENS4_IS6_NS7_11ColumnMajorEEES9_S6_S6_NS_11MatrixShapeILi4ELi4EEENS_12multiply_addIS6_S6_S6_EENS_16NumericConverterIS6_S6_LNS_15FloatRoundStyleE2EEEEEvNS_4gemm9GemmCoordET2_T_T0_SL_T1_SO_T3_)
        /*002c*/ 	.word	0x00000000


	//----- nvinfo : EIATTR_MIN_STACK_SIZE
	.align		4
.L_18:
        /*0030*/ 	.byte	0x04, 0x12
        /*0032*/ 	.short	(.L_20 - .L_19)
	.align		4
.L_19:
        /*0034*/ 	.word	index@(_ZN7cutlass6KernelINS_4gemm6kernel4GemmINS1_11threadblock12MmaPipelinedINS1_9GemmShapeILi64ELi64ELi4EEENS_9transform11threadblock22PredicatedTileIteratorINS_11MatrixShapeILi64ELi4EEENS_10QuaternionIfEENS_6layout8RowMajorELi1ENS8_30PitchLinearStripminedThreadMapINS_16PitchLinearShapeILi4ELi64EEELi256ELi1EEELi1ELb0ENSF_9NoPermuteEEENS9_19RegularTileIteratorISC_SE_NSF_11ColumnMajorELi1ENS8_33TransposePitchLinearThreadMapSimtISK_EELi16EEENSA_INSB_ILi4ELi64EEESE_SO_Li0ESK_Li1ELb0ESL_EENSN_ISS_SE_SG_Li0ESQ_Li16EEESE_SG_NS4_9MmaPolicyINS1_4warp7MmaSimtINS6_ILi32ELi16ELi4EEESE_SO_SE_SG_SE_SG_NSW_13MmaSimtPolicyINSB_ILi8ELi4EEENSF_19RowMajorInterleavedILi1EEENS6_ILi1ELi1ELi1EEEEELi1ELNS_16ComplexTransformE0ELS15_0EbEENSB_ILi2ELi0EEENSB_ILi0ELi2EEELi1EEENS_21NumericArrayConverterISE_SE_Li1ELNS_15FloatRoundStyleE2ENS8_6thread14UnaryTransform8IdentityEEES1F_bEENS_8epilogue11threadblock8EpilogueIS7_S16_Li1ENS1I_22PredicatedTileIteratorINS1I_26OutputTileOptimalThreadMapINS1I_15OutputTileShapeILi64ELi1ELi8ELi2ELi1EEENS1M_ILi1ELi1ELi4ELi1ELi4EEELi256ELi1ELi128EEESE_Lb0ESL_Lb0EEENS1H_4warp20FragmentIteratorSimtISY_NS1_6thread3MmaINS6_ILi4ELi4ELi1EEESE_SO_SE_SG_SE_SG_NS_4arch13OpMultiplyAddEbEESG_S14_EENS1R_16TileIteratorSimtISY_S1Y_SE_SG_S14_EENS1I_18SharedLoadIteratorINS1P_18CompactedThreadMapESE_Li16EEENS1H_6thread17LinearCombinationISE_Li1ESE_SE_LNS25_9ScaleType4KindE0ELS1B_2ESE_EENSB_ILi0ELi5EEELi1ELi1EEENS4_30GemmIdentityThreadblockSwizzleILi1EEELb0EEEEEvNT_6ParamsE)
        /*0038*/ 	.word	0x00000000


	//----- nvinfo : EIATTR_MIN_STACK_SIZE
	.align		4
.L_20:
        /*003c*/ 	.byte	0x04, 0x12
        /*003e*/ 	.short	(.L_22 - .L_21)
	.align		4
.L_21:
        /*0040*/ 	.word	index@(_ZN7cutlass9reference6device6kernel4GemmINS_9TensorRefINS_10QuaternionIfEENS_6layout8RowMajorEEENS4_IS6_NS7_11ColumnMajorEEES9_S6_S6_NS_11MatrixShapeILi4ELi4EEENS_12multiply_addIS6_S6_S6_EENS_16NumericConverterIS6_S6_LNS_15FloatRoundStyleE2EEEEEvNS_4gemm9GemmCoordET2_T_T0_SL_T1_SO_T3_)
        /*0044*/ 	.word	0x00000000
.L_22:


//--------------------- .nv.compat                --------------------------
	.section	.nv.compat,"",@"SHT_CUDA_COMPAT_INFO"
	.align	4
        /*0000*/ 	.byte	0x02, 0x09, 0x01, 0x00, 0x02, 0x02, 0x01, 0x00, 0x02, 0x05, 0x05, 0x00, 0x03, 0x07, 0x01, 0x01
        /*0010*/ 	.byte	0x02, 0x03, 0x00, 0x00, 0x02, 0x06, 0x01, 0x00, 0x04, 0x0b, 0x08, 0x00, 0x00, 0x00, 0x00, 0x00
        /*0020*/ 	.byte	0x00, 0x00, 0x00, 0x00


//--------------------- .nv.info._ZN7cutlass9reference6device6kernel4GemmINS_9TensorRefINS_10QuaternionIfEENS_6layout8RowMajorEEENS4_IS6_NS7_11ColumnMajorEEES9_S6_S6_NS_11MatrixShapeILi4ELi4EEENS_12multiply_addIS6_S6_S6_EENS_16NumericConverterIS6_S6_LNS_15FloatRoundStyleE2EEEEEvNS_4gemm9GemmCoordET2_T_T0_SL_T1_SO_T3_ --------------------------
	.section	.nv.info._ZN7cutlass9reference6device6kernel4GemmINS_9TensorRefINS_10QuaternionIfEENS_6layout8RowMajorEEENS4_IS6_NS7_11ColumnMajorEEES9_S6_S6_NS_11MatrixShapeILi4ELi4EEENS_12multiply_addIS6_S6_S6_EENS_16NumericConverterIS6_S6_LNS_15FloatRoundStyleE2EEEEEvNS_4gemm9GemmCoordET2_T_T0_SL_T1_SO_T3_,"",@"SHT_CUDA_INFO"
	.sectionflags	@""
	.align	4


	//----- nvinfo : EIATTR_CUDA_API_VERSION
	.align		4
        /*0000*/ 	.byte	0x04, 0x37
        /*0002*/ 	.short	(.L_24 - .L_23)
.L_23:
        /*0004*/ 	.word	0x00000082


	//----- nvinfo : EIATTR_KPARAM_INFO
	.align		4
.L_24:
        /*0008*/ 	.byte	0x04, 0x17
        /*000a*/ 	.short	(.L_26 - .L_25)
.L_25:
        /*000c*/ 	.word	0x00000000
        /*0010*/ 	.short	0x0007
        /*0012*/ 	.short	0x0070
        /*0014*/ 	.byte	0x00, 0xf0, 0x41, 0x00


	//----- nvinfo : EIATTR_KPARAM_INFO
	.align		4
.L_26:
        /*0018*/ 	.byte	0x04, 0x17
        /*001a*/ 	.short	(.L_28 - .L_27)
.L_27:
        /*001c*/ 	.word	0x00000000
        /*0020*/ 	.short	0x0006
        /*0022*/ 	.short	0x0060
        /*0024*/ 	.byte	0x00, 0xf0, 0x41, 0x00


	//----- nvinfo : EIATTR_KPARAM_INFO
	.align		4
.L_28:
        /*0028*/ 	.byte	0x04, 0x17
        /*002a*/ 	.short	(.L_30 - .L_29)
.L_29:
        /*002c*/ 	.word	0x00000000
        /*0030*/ 	.short	0x0005
        /*0032*/ 	.short	0x0050
        /*0034*/ 	.byte	0x00, 0xf0, 0x41, 0x00


	//----- nvinfo : EIATTR_KPARAM_INFO
	.align		4
.L_30:
        /*0038*/ 	.byte	0x04, 0x17
        /*003a*/ 	.short	(.L_32 - .L_31)
.L_31:
        /*003c*/ 	.word	0x00000000
        /*0040*/ 	.short	0x0004
        /*0042*/ 	.short	0x0040
        /*0044*/ 	.byte	0x00, 0xf0, 0x41, 0x00


	//----- nvinfo : EIATTR_KPARAM_INFO
	.align		4
.L_32:
        /*0048*/ 	.byte	0x04, 0x17
        /*004a*/ 	.short	(.L_34 - .L_33)
.L_33:
        /*004c*/ 	.word	0x00000000
        /*0050*/ 	.short	0x0003
        /*0052*/ 	.short	0x0030
        /*0054*/ 	.byte	0x00, 0xf0, 0x41, 0x00


	//----- nvinfo : EIATTR_KPARAM_INFO
	.align		4
.L_34:
        /*0058*/ 	.byte	0x04, 0x17
        /*005a*/ 	.short	(.L_36 - .L_35)
.L_35:
        /*005c*/ 	.word	0x00000000
        /*0060*/ 	.short	0x0002
        /*0062*/ 	.short	0x0020
        /*0064*/ 	.byte	0x00, 0xf0, 0x41, 0x00


	//----- nvinfo : EIATTR_KPARAM_INFO
	.align		4
.L_36:
        /*0068*/ 	.byte	0x04, 0x17
        /*006a*/ 	.short	(.L_38 - .L_37)
.L_37:
        /*006c*/ 	.word	0x00000000
        /*0070*/ 	.short	0x0001
        /*0072*/ 	.short	0x000c
        /*0074*/ 	.byte	0x00, 0xf0, 0x41, 0x00


	//----- nvinfo : EIATTR_KPARAM_INFO
	.align		4
.L_38:
        /*0078*/ 	.byte	0x04, 0x17
        /*007a*/ 	.short	(.L_40 - .L_39)
.L_39:
        /*007c*/ 	.word	0x00000000
        /*0080*/ 	.short	0x0000
        /*0082*/ 	.short	0x0000
        /*0084*/ 	.byte	0x00, 0xf0, 0x31, 0x00


	//----- nvinfo : EIATTR_SPARSE_MMA_MASK
	.align		4
.L_40:
        /*0088*/ 	.byte	0x03, 0x50
        /*008a*/ 	.short	0x0000


	//----- nvinfo : EIATTR_MAXREG_COUNT
	.align		4
        /*008c*/ 	.byte	0x03, 0x1b
        /*008e*/ 	.short	0x00ff


	//----- nvinfo : EIATTR_MERCURY_ISA_VERSION
	.align		4
        /*0090*/ 	.byte	0x03, 0x5f
        /*0092*/ 	.short	0x0101


	//----- nvinfo : EIATTR_EXIT_INSTR_OFFSETS
	.align		4
        /*0094*/ 	.byte	0x04, 0x1c
        /*0096*/ 	.short	(.L_42 - .L_41)


	//   ....[0]....
.L_41:
        /*0098*/ 	.word	0x00005ed0


	//   ....[1]....
        /*009c*/ 	.word	0x000061f0


	//----- nvinfo : EIATTR_CRS_STACK_SIZE
	.align		4
.L_42:
        /*00a0*/ 	.byte	0x04, 0x1e
        /*00a2*/ 	.short	(.L_44 - .L_43)
.L_43:
        /*00a4*/ 	.word	0x00000000


	//----- nvinfo : EIATTR_CBANK_PARAM_SIZE
	.align		4
.L_44:
        /*00a8*/ 	.byte	0x03, 0x19
        /*00aa*/ 	.short	0x0080


	//----- nvinfo : EIATTR_PARAM_CBANK
	.align		4
        /*00ac*/ 	.byte	0x04, 0x0a
        /*00ae*/ 	.short	(.L_46 - .L_45)
	.align		4
.L_45:
        /*00b0*/ 	.word	index@(.nv.constant0._ZN7cutlass9reference6device6kernel4GemmINS_9TensorRefINS_10QuaternionIfEENS_6layout8RowMajorEEENS4_IS6_NS7_11ColumnMajorEEES9_S6_S6_NS_11MatrixShapeILi4ELi4EEENS_12multiply_addIS6_S6_S6_EENS_16NumericConverterIS6_S6_LNS_15FloatRoundStyleE2EEEEEvNS_4gemm9GemmCoordET2_T_T0_SL_T1_SO_T3_)
        /*00b4*/ 	.short	0x0210
        /*00b6*/ 	.short	0x0080


	//----- nvinfo : EIATTR_SW_WAR
	.align		4
.L_46:
        /*00b8*/ 	.byte	0x04, 0x36
        /*00ba*/ 	.short	(.L_48 - .L_47)
.L_47:
        /*00bc*/ 	.word	0x00000008
.L_48:


//--------------------- .nv.info._ZN7cutlass6KernelINS_4gemm6kernel4GemmINS1_11threadblock12MmaPipelinedINS1_9GemmShapeILi64ELi64ELi4EEENS_9transform11threadblock22PredicatedTileIteratorINS_11MatrixShapeILi64ELi4EEENS_10QuaternionIfEENS_6layout8RowMajorELi1ENS8_30PitchLinearStripminedThreadMapINS_16PitchLinearShapeILi4ELi64EEELi256ELi1EEELi1ELb0ENSF_9NoPermuteEEENS9_19RegularTileIteratorISC_SE_NSF_11ColumnMajorELi1ENS8_33TransposePitchLinearThreadMapSimtISK_EELi16EEENSA_INSB_ILi4ELi64EEESE_SO_Li0ESK_Li1ELb0ESL_EENSN_ISS_SE_SG_Li0ESQ_Li16EEESE_SG_NS4_9MmaPolicyINS1_4warp7MmaSimtINS6_ILi32ELi16ELi4EEESE_SO_SE_SG_SE_SG_NSW_13MmaSimtPolicyINSB_ILi8ELi4EEENSF_19RowMajorInterleavedILi1EEENS6_ILi1ELi1ELi1EEEEELi1ELNS_16ComplexTransformE0ELS15_0EbEENSB_ILi2ELi0EEENSB_ILi0ELi2EEELi1EEENS_21NumericArrayConverterISE_SE_Li1ELNS_15FloatRoundStyleE2ENS8_6thread14UnaryTransform8IdentityEEES1F_bEENS_8epilogue11threadblock8EpilogueIS7_S16_Li1ENS1I_22PredicatedTileIteratorINS1I_26OutputTileOptimalThreadMapINS1I_15OutputTileShapeILi64ELi1ELi8ELi2ELi1EEENS1M_ILi1ELi1ELi4ELi1ELi4EEELi256ELi1ELi128EEESE_Lb0ESL_Lb0EEENS1H_4warp20FragmentIteratorSimtISY_NS1_6thread3MmaINS6_ILi4ELi4ELi1EEESE_SO_SE_SG_SE_SG_NS_4arch13OpMultiplyAddEbEESG_S14_EENS1R_16TileIteratorSimtISY_S1Y_SE_SG_S14_EENS1I_18SharedLoadIteratorINS1P_18CompactedThreadMapESE_Li16EEENS1H_6thread17LinearCombinationISE_Li1ESE_SE_LNS25_9ScaleType4KindE0ELS1B_2ESE_EENSB_ILi0ELi5EEELi1ELi1EEENS4_30GemmIdentityThreadblockSwizzleILi1EEELb0EEEEEvNT_6ParamsE --------------------------
	.section	.nv.info._ZN7cutlass6KernelINS_4gemm6kernel4GemmINS1_11threadblock12MmaPipelinedINS1_9GemmShapeILi64ELi64ELi4EEENS_9transform11threadblock22PredicatedTileIteratorINS_11MatrixShapeILi64ELi4EEENS_10QuaternionIfEENS_6layout8RowMajorELi1ENS8_30PitchLinearStripminedThreadMapINS_16PitchLinearShapeILi4ELi64EEELi256ELi1EEELi1ELb0ENSF_9NoPermuteEEENS9_19RegularTileIteratorISC_SE_NSF_11ColumnMajorELi1ENS8_33TransposePitchLinearThreadMapSimtISK_EELi16EEENSA_INSB_ILi4ELi64EEESE_SO_Li0ESK_Li1ELb0ESL_EENSN_ISS_SE_SG_Li0ESQ_Li16EEESE_SG_NS4_9MmaPolicyINS1_4warp7MmaSimtINS6_ILi32ELi16ELi4EEESE_SO_SE_SG_SE_SG_NSW_13MmaSimtPolicyINSB_ILi8ELi4EEENSF_19RowMajorInterleavedILi1EEENS6_ILi1ELi1ELi1EEEEELi1ELNS_16ComplexTransformE0ELS15_0EbEENSB_ILi2ELi0EEENSB_ILi0ELi2EEELi1EEENS_21NumericArrayConverterISE_SE_Li1ELNS_15FloatRoundStyleE2ENS8_6thread14UnaryTransform8IdentityEEES1F_bEENS_8epilogue11threadblock8EpilogueIS7_S16_Li1ENS1I_22PredicatedTileIteratorINS1I_26OutputTileOptimalThreadMapINS1I_15OutputTileShapeILi64ELi1ELi8ELi2ELi1EEENS1M_ILi1ELi1ELi4ELi1ELi4EEELi256ELi1ELi128EEESE_Lb0ESL_Lb0EEENS1H_4warp20FragmentIteratorSimtISY_NS1_6thread3MmaINS6_ILi4ELi4ELi1EEESE_SO_SE_SG_SE_SG_NS_4arch13OpMultiplyAddEbEESG_S14_EENS1R_16TileIteratorSimtISY_S1Y_SE_SG_S14_EENS1I_18SharedLoadIteratorINS1P_18CompactedThreadMapESE_Li16EEENS1H_6thread17LinearCombinationISE_Li1ESE_SE_LNS25_9ScaleType4KindE0ELS1B_2ESE_EENSB_ILi0ELi5EEELi1ELi1EEENS4_30GemmIdentityThreadblockSwizzleILi1EEELb0EEEEEvNT_6ParamsE,"",@"SHT_CUDA_INFO"
	.sectionflags	@""
	.align	4


	//----- nvinfo : EIATTR_CUDA_API_VERSION
	.align		4
        /*0000*/ 	.byte	0x04, 0x37
        /*0002*/ 	.short	(.L_50 - .L_49)
.L_49:
        /*0004*/ 	.word	0x00000082


	//----- nvinfo : EIATTR_KPARAM_INFO
	.align		4
.L_50:
        /*0008*/ 	.byte	0x04, 0x17
        /*000a*/ 	.short	(.L_52 - .L_51)
.L_51:
        /*000c*/ 	.word	0x00000000
        /*0010*/ 	.short	0x0000
        /*0012*/ 	.short	0x0000
        /*0014*/ 	.byte	0x00, 0xf0, 0x21, 0x06


	//----- nvinfo : EIATTR_SPARSE_MMA_MASK
	.align		4
.L_52:
        /*0018*/ 	.byte	0x03, 0x50
        /*001a*/ 	.short	0x0000


	//----- nvinfo : EIATTR_MAXREG_COUNT
	.align		4
        /*001c*/ 	.byte	0x03, 0x1b
        /*001e*/ 	.short	0x00ff


	//----- nvinfo : EIATTR_NUM_BARRIERS
	.align		4
        /*0020*/ 	.byte	0x02, 0x4c
        /*0022*/ 	.byte	0x01
	.zero		1


	//----- nvinfo : EIATTR_MERCURY_ISA_VERSION
	.align		4
        /*0024*/ 	.byte	0x03, 0x5f
        /*0026*/ 	.short	0x0101


	//----- nvinfo : EIATTR_COOP_GROUP_MASK_REGIDS
	.align		4
        /*0028*/ 	.byte	0x04, 0x29
        /*002a*/ 	.short	(.L_54 - .L_53)


	//   ....[0]....
.L_53:
        /*002c*/ 	.word	0xffffffff


	//----- nvinfo : EIATTR_COOP_GROUP_INSTR_OFFSETS
	.align		4
.L_54:
        /*0030*/ 	.byte	0x04, 0x28
        /*0032*/ 	.short	(.L_56 - .L_55)


	//   ....[0]....
.L_55:
        /*0034*/ 	.word	0x00000570


	//----- nvinfo : EIATTR_EXIT_INSTR_OFFSETS
	.align		4
.L_56:
        /*0038*/ 	.byte	0x04, 0x1c
        /*003a*/ 	.short	(.L_58 - .L_57)


	//   ....[0]....
.L_57:
        /*003c*/ 	.word	0x000000f0


	//   ....[1]....
        /*0040*/ 	.word	0x00008540


	//   ....[2]....
        /*0044*/ 	.word	0x00008560


	//   ....[3]....
        /*0048*/ 	.word	0x00009cd0


	//   ....[4]....
        /*004c*/ 	.word	0x00009cf0


	//----- nvinfo : EIATTR_CBANK_PARAM_SIZE
	.align		4
.L_58:
        /*0050*/ 	.byte	0x03, 0x19
        /*0052*/ 	.short	0x0188


	//----- nvinfo : EIATTR_PARAM_CBANK
	.align		4
        /*0054*/ 	.byte	0x04, 0x0a
        /*0056*/ 	.short	(.L_60 - .L_59)
	.align		4
.L_59:
        /*0058*/ 	.word	index@(.nv.constant0._ZN7cutlass6KernelINS_4gemm6kernel4GemmINS1_11threadblock12MmaPipelinedINS1_9GemmShapeILi64ELi64ELi4EEENS_9transform11threadblock22PredicatedTileIteratorINS_11MatrixShapeILi64ELi4EEENS_10QuaternionIfEENS_6layout8RowMajorELi1ENS8_30PitchLinearStripminedThreadMapINS_16PitchLinearShapeILi4ELi64EEELi256ELi1EEELi1ELb0ENSF_9NoPermuteEEENS9_19RegularTileIteratorISC_SE_NSF_11ColumnMajorELi1ENS8_33TransposePitchLinearThreadMapSimtISK_EELi16EEENSA_INSB_ILi4ELi64EEESE_SO_Li0ESK_Li1ELb0ESL_EENSN_ISS_SE_SG_Li0ESQ_Li16EEESE_SG_NS4_9MmaPolicyINS1_4warp7MmaSimtINS6_ILi32ELi16ELi4EEESE_SO_SE_SG_SE_SG_NSW_13MmaSimtPolicyINSB_ILi8ELi4EEENSF_19RowMajorInterleavedILi1EEENS6_ILi1ELi1ELi1EEEEELi1ELNS_16ComplexTransformE0ELS15_0EbEENSB_ILi2ELi0EEENSB_ILi0ELi2EEELi1EEENS_21NumericArrayConverterISE_SE_Li1ELNS_15FloatRoundStyleE2ENS8_6thread14UnaryTransform8IdentityEEES1F_bEENS_8epilogue11threadblock8EpilogueIS7_S16_Li1ENS1I_22PredicatedTileIteratorINS1I_26OutputTileOptimalThreadMapINS1I_15OutputTileShapeILi64ELi1ELi8ELi2ELi1EEENS1M_ILi1ELi1ELi4ELi1ELi4EEELi256ELi1ELi128EEESE_Lb0ESL_Lb0EEENS1H_4warp20FragmentIteratorSimtISY_NS1_6thread3MmaINS6_ILi4ELi4ELi1EEESE_SO_SE_SG_SE_SG_NS_4arch13OpMultiplyAddEbEESG_S14_EENS1R_16TileIteratorSimtISY_S1Y_SE_SG_S14_EENS1I_18SharedLoadIteratorINS1P_18CompactedThreadMapESE_Li16EEENS1H_6thread17LinearCombinationISE_Li1ESE_SE_LNS25_9ScaleType4KindE0ELS1B_2ESE_EENSB_ILi0ELi5EEELi1ELi1EEENS4_30GemmIdentityThreadblockSwizzleILi1EEELb0EEEEEvNT_6ParamsE)
        /*005c*/ 	.short	0x0210
        /*005e*/ 	.short	0x0188


	//----- nvinfo : EIATTR_SW_WAR
	.align		4
.L_60:
        /*0060*/ 	.byte	0x04, 0x36
        /*0062*/ 	.short	(.L_62 - .L_61)
.L_61:
        /*0064*/ 	.word	0x00000008
.L_62:


//--------------------- .nv.callgraph             --------------------------
	.section	.nv.callgraph,"",@"SHT_CUDA_CALLGRAPH"
	.align	4
	.sectionentsize	8
	.align		4
        /*0000*/ 	.word	0x00000000
	.align		4
        /*0004*/ 	.word	0xffffffff
	.align		4
        /*0008*/ 	.word	0x00000000
	.align		4
        /*000c*/ 	.word	0xfffffffe
	.align		4
        /*0010*/ 	.word	0x00000000
	.align		4
        /*0014*/ 	.word	0xfffffffd
	.align		4
        /*0018*/ 	.word	0x00000000
	.align		4
        /*001c*/ 	.word	0xfffffffc


//--------------------- .nv.constant4             --------------------------
	.section	.nv.constant4,"a",@progbits
	.align	8
	.align		8
.nv.constant4:
        /*0000*/ 	.dword	_ZN34_INTERNAL_b6cf7778_4_k_cu_df250ad64cuda3std3__45__cpo5beginE
	.align		8
        /*0008*/ 	.dword	_ZN34_INTERNAL_b6cf7778_4_k_cu_df250ad64cuda3std3__45__cpo3endE
	.align		8
        /*0010*/ 	.dword	_ZN34_INTERNAL_b6cf7778_4_k_cu_df250ad64cuda3std3__45__cpo6cbeginE
	.align		8
        /*0018*/ 	.dword	_ZN34_INTERNAL_b6cf7778_4_k_cu_df250ad64cuda3std3__45__cpo4cendE
	.align		8
        /*0020*/ 	.dword	_ZN34_INTERNAL_b6cf7778_4_k_cu_df250ad64cuda3std3__436_GLOBAL__N__b6cf7778_4_k_cu_df250ad66ignoreE
	.align		8
        /*0028*/ 	.dword	_ZN34_INTERNAL_b6cf7778_4_k_cu_df250ad64cuda3std3__419piecewise_constructE
	.align		8
        /*0030*/ 	.dword	_ZN34_INTERNAL_b6cf7778_4_k_cu_df250ad64cuda3std3__48in_placeE
	.align		8
        /*0038*/ 	.dword	_ZN34_INTERNAL_b6cf7778_4_k_cu_df250ad64cuda3std6ranges3__45__cpo4swapE
	.align		8
        /*0040*/ 	.dword	_ZN34_INTERNAL_b6cf7778_4_k_cu_df250ad64cuda3std6ranges3__45__cpo9iter_moveE
	.align		8
        /*0048*/ 	.dword	_ZN34_INTERNAL_b6cf7778_4_k_cu_df250ad64cute7productE
	.align		8
        /*0050*/ 	.dword	_ZN34_INTERNAL_b6cf7778_4_k_cu_df250ad64cute1_E


//--------------------- .text._ZN7cutlass9reference6device6kernel4GemmINS_9TensorRefINS_10QuaternionIfEENS_6layout8RowMajorEEENS4_IS6_NS7_11ColumnMajorEEES9_S6_S6_NS_11MatrixShapeILi4ELi4EEENS_12multiply_addIS6_S6_S6_EENS_16NumericConverterIS6_S6_LNS_15FloatRoundStyleE2EEEEEvNS_4gemm9GemmCoordET2_T_T0_SL_T1_SO_T3_ --------------------------
	.section	.text._ZN7cutlass9reference6device6kernel4GemmINS_9TensorRefINS_10QuaternionIfEENS_6layout8RowMajorEEENS4_IS6_NS7_11ColumnMajorEEES9_S6_S6_NS_11MatrixShapeILi4ELi4EEENS_12multiply_addIS6_S6_S6_EENS_16NumericConverterIS6_S6_LNS_15FloatRoundStyleE2EEEEEvNS_4gemm9GemmCoordET2_T_T0_SL_T1_SO_T3_,"ax",@progbits
	.align	128
        .global         _ZN7cutlass9reference6device6kernel4GemmINS_9TensorRefINS_10QuaternionIfEENS_6layout8RowMajorEEENS4_IS6_NS7_11ColumnMajorEEES9_S6_S6_NS_11MatrixShapeILi4ELi4EEENS_12multiply_addIS6_S6_S6_EENS_16NumericConverterIS6_S6_LNS_15FloatRoundStyleE2EEEEEvNS_4gemm9GemmCoordET2_T_T0_SL_T1_SO_T3_
        .type           _ZN7cutlass9reference6device6kernel4GemmINS_9TensorRefINS_10QuaternionIfEENS_6layout8RowMajorEEENS4_IS6_NS7_11ColumnMajorEEES9_S6_S6_NS_11MatrixShapeILi4ELi4EEENS_12multiply_addIS6_S6_S6_EENS_16NumericConverterIS6_S6_LNS_15FloatRoundStyleE2EEEEEvNS_4gemm9GemmCoordET2_T_T0_SL_T1_SO_T3_,@function
        .size           _ZN7cutlass9reference6device6kernel4GemmINS_9TensorRefINS_10QuaternionIfEENS_6layout8RowMajorEEENS4_IS6_NS7_11ColumnMajorEEES9_S6_S6_NS_11MatrixShapeILi4ELi4EEENS_12multiply_addIS6_S6_S6_EENS_16NumericConverterIS6_S6_LNS_15FloatRoundStyleE2EEEEEvNS_4gemm9GemmCoordET2_T_T0_SL_T1_SO_T3_,(.L_x_44 - _ZN7cutlass9reference6device6kernel4GemmINS_9TensorRefINS_10QuaternionIfEENS_6layout8RowMajorEEENS4_IS6_NS7_11ColumnMajorEEES9_S6_S6_NS_11MatrixShapeILi4ELi4EEENS_12multiply_addIS6_S6_S6_EENS_16NumericConverterIS6_S6_LNS_15FloatRoundStyleE2EEEEEvNS_4gemm9GemmCoordET2_T_T0_SL_T1_SO_T3_)
        .other          _ZN7cutlass9reference6device6kernel4GemmINS_9TensorRefINS_10QuaternionIfEENS_6layout8RowMajorEEENS4_IS6_NS7_11ColumnMajorEEES9_S6_S6_NS_11MatrixShapeILi4ELi4EEENS_12multiply_addIS6_S6_S6_EENS_16NumericConverterIS6_S6_LNS_15FloatRoundStyleE2EEEEEvNS_4gemm9GemmCoordET2_T_T0_SL_T1_SO_T3_,@"STO_CUDA_ENTRY STV_DEFAULT"
_ZN7cutlass9reference6device6kernel4GemmINS_9TensorRefINS_10QuaternionIfEENS_6layout8RowMajorEEENS4_IS6_NS7_11ColumnMajorEEES9_S6_S6_NS_11MatrixShapeILi4ELi4EEENS_12multiply_addIS6_S6_S6_EENS_16NumericConverterIS6_S6_LNS_15FloatRoundStyleE2EEEEEvNS_4gemm9GemmCoordET2_T_T0_SL_T1_SO_T3_:
.text._ZN7cutlass9reference6device6kernel4GemmINS_9TensorRefINS_10QuaternionIfEENS_6layout8RowMajorEEENS4_IS6_NS7_11ColumnMajorEEES9_S6_S6_NS_11MatrixShapeILi4ELi4EEENS_12multiply_addIS6_S6_S6_EENS_16NumericConverterIS6_S6_LNS_15FloatRoundStyleE2EEEEEvNS_4gemm9GemmCoordET2_T_T0_SL_T1_SO_T3_:
[----:B------:R-:W-:Y:S01]  /*0000*/  LDC R1, c[0x0][0x28] ;  /* 0x00000a00ff017b82 */ /* 0x000fe20000000800 */
[----:B------:R-:W0:Y:S07]  /*0010*/  S2R R2, SR_TID.X ;  /* 0x0000000000027919 */ /* 0x000e2e0000002100 */
[----:B------:R-:W1:Y:S01]  /*0020*/  LDC R0, c[0x0][0x218] ;  /* 0x00008600ff007b82 */ /* 0x000e620000000800 */
[----:B------:R-:W-:Y:S01]  /*0030*/  ULDC UR4, c[0x0][0x0] ;  /* 0x0000000000047ab9 */ /* 0x000fe20000000800 */
[----:B------:R-:W-:Y:S01]  /*0040*/  ULDC.64 UR6, c[0x0][0x280] ;  /* 0x0000a00000067ab9 */ /* 0x000fe20000000a00 */
[----:B------:R-:W0:Y:S01]  /*0050*/  S2R R119, SR_CTAID.X ;  /* 0x0000000000777919 */ /* 0x000e220000002500 */
[----:B------:R-:W-:Y:S01]  /*0060*/  MOV R64, UR6 ;  /* 0x0000000600407c02 */ /* 0x000fe20008000f00 */
[----:B------:R-:W-:Y:S01]  /*0070*/  IMAD.U32 R63, RZ, RZ, UR7 ;  /* 0x00000007ff3f7e24 */ /* 0x000fe2000f8e00ff */
[----:B------:R-:W-:Y:S01]  /*0080*/  MOV R58, UR7 ;  /* 0x00000007003a7c02 */ /* 0x000fe20008000f00 */
[----:B------:R-:W2:Y:S01]  /*0090*/  S2R R3, SR_CTAID.Y ;  /* 0x0000000000037919 */ /* 0x000ea20000002600 */
[----:B------:R-:W-:Y:S01]  /*00a0*/  IMAD.U32 R57, RZ, RZ, UR6 ;  /* 0x00000006ff397e24 */ /* 0x000fe2000f8e00ff */
[----:B------:R-:W-:Y:S01]  /*00b0*/  MOV R54, UR7 ;  /* 0x0000000700367c02 */ /* 0x000fe20008000f00 */
[----:B------:R-:W-:Y:S01]  /*00c0*/  IMAD.U32 R53, RZ, RZ, UR6 ;  /* 0x00000006ff357e24 */ /* 0x000fe2000f8e00ff */
[----:B------:R-:W2:Y:S01]  /*00d0*/  S2R R120, SR_TID.Y ;  /* 0x0000000000787919 */ /* 0x000ea20000002200 */
[----:B------:R-:W-:Y:S01]  /*00e0*/  MOV R50, UR7 ;  /* 0x0000000700327c02 */ /* 0x000fe20008000f00 */
[----:B------:R-:W-:Y:S01]  /*00f0*/  IMAD.U32 R49, RZ, RZ, UR6 ;  /* 0x00000006ff317e24 */ /* 0x000fe2000f8e00ff */
        /* <DEDUP_REMOVED lines=10> */
[----:B-1----:R-:W-:Y:S01]  /*01a0*/  ISETP.GE.AND P0, PT, R0, 0x1, PT ;  /* 0x000000010000780c */ /* 0x002fe20003f06270 */
        /* <DEDUP_REMOVED lines=10> */
[----:B0-----:R-:W-:Y:S01]  /*0250*/  IMAD R119, R119, UR4, R2 ;  /* 0x0000000477777c24 */ /* 0x001fe2000f8e0202 */
[----:B------:R-:W-:Y:S01]  /*0260*/  ULDC UR4, c[0x0][0x4] ;  /* 0x0000010000047ab9 */ /* 0x000fe20000000800 */
[----:B------:R-:W-:Y:S01]  /*0270*/  MOV R6, UR7 ;  /* 0x0000000700067c02 */ /* 0x000fe20008000f00 */
[----:B------:R-:W-:Y:S01]  /*0280*/  IMAD.U32 R5, RZ, RZ, UR6 ;  /* 0x00000006ff057e24 */ /* 0x000fe2000f8e00ff */
[----:B------:R-:W-:Y:S01]  /*0290*/  MOV R2, UR7 ;  /* 0x0000000700027c02 */ /* 0x000fe20008000f00 */
[----:B------:R-:W-:Y:S01]  /*02a0*/  IMAD.U32 R0, RZ, RZ, UR6 ;  /* 0x00000006ff007e24 */ /* 0x000fe2000f8e00ff */
[----:B------:R-:W-:Y:S01]  /*02b0*/  ULDC.64 UR18, c[0x0][0x208] ;  /* 0x0000820000127ab9 */ /* 0x000fe20000000a00 */
[----:B------:R-:W-:Y:S01]  /*02c0*/  SHF.L.U32 R119, R119, 0x2, RZ ;  /* 0x0000000277777819 */ /* 0x000fe200000006ff */
[----:B--2---:R-:W-:Y:S01]  /*02d0*/  IMAD R120, R3, UR4, R120 ;  /* 0x0000000403787c24 */ /* 0x004fe2000f8e0278 */
[----:B------:R-:W-:-:S02]  /*02e0*/  ULDC.64 UR4, c[0x0][0x288] ;  /* 0x0000a20000047ab9 */ /* 0x000fc40000000a00 */
        /* <DEDUP_REMOVED lines=32> */
[----:B------:R-:W-:Y:S01]  /*04f0*/  SHF.L.U32 R120, R120, 0x2, RZ ;  /* 0x0000000278787819 */ /* 0x000fe200000006ff */
[----:B------:R-:W-:Y:S06]  /*0500*/  @!P0 BRA `(.L_x_0) ;  /* 0x0000001c00a88947 */ /* 0x000fec0003800000 */
[C---:B------:R-:W-:Y:S01]  /*0510*/  VIADD R2, R119.reuse, 0x2 ;  /* 0x0000000277027836 */ /* 0x040fe20000000000 */
[----:B------:R-:W-:Y:S01]  /*0520*/  SHF.R.S32.HI R0, RZ, 0x1f, R119 ;  /* 0x0000001fff007819 */ /* 0x000fe20000011477 */
[----:B------:R-:W-:Y:S01]  /*0530*/  ULDC.64 UR12, c[0x0][0x238] ;  /* 0x00008e00000c7ab9 */ /* 0x000fe20000000a00 */
[C---:B------:R-:W-:Y:S01]  /*0540*/  VIADD R4, R119.reuse, 0x1 ;  /* 0x0000000177047836 */ /* 0x040fe20000000000 */
[----:B------:R-:W-:Y:S01]  /*0550*/  ULDC.64 UR10, c[0x0][0x230] ;  /* 0x00008c00000a7ab9 */ /* 0x000fe20000000a00 */
[----:B------:R-:W-:Y:S01]  /*0560*/  SHF.R.S32.HI R115, RZ, 0x1f, R2 ;  /* 0x0000001fff737819 */ /* 0x000fe20000011402 */
[----:B------:R-:W-:Y:S01]  /*0570*/  IMAD R0, R0, UR12, RZ ;  /* 0x0000000c00007c24 */ /* 0x000fe2000f8e02ff */
[C---:B------:R-:W-:Y:S01]  /*0580*/  IADD3 R12, R119.reuse, 0x3, RZ ;  /* 0x00000003770c7810 */ /* 0x040fe20007ffe0ff */
[----:B------:R-:W-:Y:S01]  /*0590*/  IMAD.WIDE.U32 R10, R119, UR12, RZ ;  /* 0x0000000c770a7c25 */ /* 0x000fe2000f8e00ff */
[----:B------:R-:W-:Y:S01]  /*05a0*/  SHF.R.S32.HI R113, RZ, 0x1f, R4 ;  /* 0x0000001fff717819 */ /* 0x000fe20000011404 */
[----:B------:R-:W-:Y:S01]  /*05b0*/  ULDC.64 UR8, c[0x0][0x248] ;  /* 0x0000920000087ab9 */ /* 0x000fe20000000a00 */
[----:B------:R-:W-:Y:S01]  /*05c0*/  SHF.R.S32.HI R9, RZ, 0x1f, R120 ;  /* 0x0000001fff097819 */ /* 0x000fe20000011478 */
[----:B------:R-:W-:Y:S01]  /*05d0*/  IMAD R115, R115, UR12, RZ ;  /* 0x0000000c73737c24 */ /* 0x000fe2000f8e02ff */
[----:B------:R-:W-:Y:S01]  /*05e0*/  LEA R112, P0, R10, UR10, 0x4 ;  /* 0x0000000a0a707c11 */ /* 0x000fe2000f8020ff */
[----:B------:R-:W-:Y:S01]  /*05f0*/  IMAD R111, R119, UR13, R0 ;  /* 0x0000000d776f7c24 */ /* 0x000fe2000f8e0200 */
[----:B------:R-:W-:Y:S01]  /*0600*/  SHF.R.S32.HI R0, RZ, 0x1f, R12 ;  /* 0x0000001fff007819 */ /* 0x000fe2000001140c */
[----:B------:R-:W-:Y:S01]  /*0610*/  IMAD R115, R2, UR13, R115 ;  /* 0x0000000d02737c24 */ /* 0x000fe2000f8e0273 */
[----:B------:R-:W-:Y:S01]  /*0620*/  IADD3 R117, R120, 0x3, RZ ;  /* 0x0000000378757810 */ /* 0x000fe20007ffe0ff */
[----:B------:R-:W-:Y:S01]  /*0630*/  IMAD.IADD R111, R11, 0x1, R111 ;  /* 0x000000010b6f7824 */ /* 0x000fe200078e026f */
[----:B------:R-:W0:Y:S01]  /*0640*/  LDC R100, c[0x0][0x218] ;  /* 0x00008600ff647b82 */ /* 0x000e220000000800 */
[----:B------:R-:W-:Y:S01]  /*0650*/  IMAD.WIDE.U32 R2, R2, UR12, RZ ;  /* 0x0000000c02027c25 */ /* 0x000fe2000f8e00ff */
[----:B------:R-:W-:Y:S01]  /*0660*/  SHF.R.S32.HI R102, RZ, 0x1f, R117 ;  /* 0x0000001fff667819 */ /* 0x000fe20000011475 */
[----:B------:R-:W-:Y:S01]  /*0670*/  HFMA2.MMA R101, -RZ, RZ, 0, 0 ;  /* 0x00000000ff657435 */ /* 0x000fe200000001ff */
[----:B------:R-:W-:Y:S01]  /*0680*/  LEA.HI.X R111, R10, UR11, R111, 0x4, P0 ;  /* 0x0000000b0a6f7c11 */ /* 0x000fe200080f246f */
[----:B------:R-:W-:Y:S01]  /*0690*/  IMAD R113, R113, UR12, RZ ;  /* 0x0000000c71717c24 */ /* 0x000fe2000f8e02ff */
[----:B------:R-:W-:Y:S01]  /*06a0*/  LEA R116, P0, R2, UR10, 0x4 ;  /* 0x0000000a02747c11 */ /* 0x000fe2000f8020ff */
[----:B------:R-:W-:Y:S01]  /*06b0*/  IMAD.IADD R115, R3, 0x1, R115 ;  /* 0x0000000103737824 */ /* 0x000fe200078e0273 */
[----:B------:R-:W-:Y:S01]  /*06c0*/  IADD3 R112, P4, R112, 0x8, RZ ;  /* 0x0000000870707810 */ /* 0x000fe20007f9e0ff */
[C---:B------:R-:W-:Y:S01]  /*06d0*/  IMAD R113, R4.reuse, UR13, R113 ;  /* 0x0000000d04717c24 */ /* 0x040fe2000f8e0271 */
[----:B------:R-:W-:Y:S01]  /*06e0*/  HFMA2.MMA R65, -RZ, RZ, 0, 0 ;  /* 0x00000000ff417435 */ /* 0x000fe200000001ff */
[----:B------:R-:W-:Y:S01]  /*06f0*/  IMAD.WIDE.U32 R4, R4, UR12, RZ ;  /* 0x0000000c04047c25 */ /* 0x000fe2000f8e00ff */
[----:B------:R-:W-:-:S02]  /*0700*/  LEA.HI.X R115, R2, UR11, R115, 0x4, P0 ;  /* 0x0000000b02737c11 */ /* 0x000fc400080f2473 */
[----:B------:R-:W-:Y:S02]  /*0710*/  CS2R R90, SRZ ;  /* 0x00000000005a7805 */ /* 0x000fe4000001ff00 */
[----:B------:R-:W-:Y:S01]  /*0720*/  MOV R51, UR4 ;  /* 0x0000000400337c02 */ /* 0x000fe20008000f00 */
[----:B------:R-:W-:Y:S01]  /*0730*/  VIADD R2, R120, 0x1 ;  /* 0x0000000178027836 */ /* 0x000fe20000000000 */
[----:B------:R-:W-:Y:S01]  /*0740*/  IADD3 R113, R5, R113, RZ ;  /* 0x0000007105717210 */ /* 0x000fe20007ffe0ff */
[----:B------:R-:W-:Y:S01]  /*0750*/  IMAD R9, R9, UR8, RZ ;  /* 0x0000000809097c24 */ /* 0x000fe2000f8e02ff */
[----:B------:R-:W-:Y:S01]  /*0760*/  LEA R114, P1, R4, UR10, 0x4 ;  /* 0x0000000a04727c11 */ /* 0x000fe2000f8220ff */
[----:B------:R-:W-:Y:S01]  /*0770*/  VIADD R118, R120, 0x2 ;  /* 0x0000000278767836 */ /* 0x000fe20000000000 */
[----:B------:R-:W-:Y:S01]  /*0780*/  SHF.R.S32.HI R5, RZ, 0x1f, R2 ;  /* 0x0000001fff057819 */ /* 0x000fe20000011402 */
[----:B------:R-:W-:Y:S01]  /*0790*/  IMAD R123, R0, UR12, RZ ;  /* 0x0000000c007b7c24 */ /* 0x000fe2000f8e02ff */
[----:B------:R-:W-:Y:S01]  /*07a0*/  LEA.HI.X R113, R4, UR11, R113, 0x4, P1 ;  /* 0x0000000b04717c11 */ /* 0x000fe200088f2471 */
[----:B------:R-:W-:Y:S01]  /*07b0*/  IMAD.WIDE.U32 R6, R120, UR8, RZ ;  /* 0x0000000878067c25 */ /* 0x000fe2000f8e00ff */
[----:B------:R-:W-:-:S02]  /*07c0*/  IADD3 R114, P3, R114, 0x8, RZ ;  /* 0x0000000872727810 */ /* 0x000fc40007f7e0ff */
[----:B------:R-:W-:Y:S02]  /*07d0*/  CS2R R88, SRZ ;  /* 0x0000000000587805 */ /* 0x000fe4000001ff00 */
[----:B------:R-:W-:Y:S01]  /*07e0*/  IADD3 R116, P1, R116, 0x8, RZ ;  /* 0x0000000874747810 */ /* 0x000fe20007f3e0ff */
[----:B------:R-:W-:Y:S01]  /*07f0*/  IMAD R104, R120, UR9, R9 ;  /* 0x0000000978687c24 */ /* 0x000fe2000f8e0209 */
[----:B------:R-:W-:Y:S01]  /*0800*/  SHF.R.S32.HI R9, RZ, 0x1f, R118 ;  /* 0x0000001fff097819 */ /* 0x000fe20000011476 */
[C---:B------:R-:W-:Y:S01]  /*0810*/  IMAD R123, R12.reuse, UR13, R123 ;  /* 0x0000000d0c7b7c24 */ /* 0x040fe2000f8e027b */
[----:B------:R-:W-:Y:S01]  /*0820*/  MOV R39, UR4 ;  /* 0x0000000400277c02 */ /* 0x000fe20008000f00 */
[----:B------:R-:W-:Y:S01]  /*0830*/  IMAD.WIDE.U32 R12, R12, UR12, RZ ;  /* 0x0000000c0c0c7c25 */ /* 0x000fe2000f8e00ff */
[----:B------:R-:W-:Y:S02]  /*0840*/  MOV R27, UR4 ;  /* 0x00000004001b7c02 */ /* 0x000fe40008000f00 */
[----:B------:R-:W-:-:S02]  /*0850*/  CS2R R86, SRZ ;  /* 0x0000000000567805 */ /* 0x000fc4000001ff00 */
[----:B------:R-:W-:Y:S01]  /*0860*/  MOV R15, UR4 ;  /* 0x00000004000f7c02 */ /* 0x000fe20008000f00 */
[----:B------:R-:W-:Y:S01]  /*0870*/  IMAD.IADD R104, R7, 0x1, R104 ;  /* 0x0000000107687824 */ /* 0x000fe200078e0268 */
[----:B------:R-:W-:Y:S01]  /*0880*/  LEA R122, P0, R12, UR10, 0x4 ;  /* 0x0000000a0c7a7c11 */ /* 0x000fe2000f8020ff */
[----:B------:R-:W-:Y:S01]  /*0890*/  IMAD R5, R5, UR8, RZ ;  /* 0x0000000805057c24 */ /* 0x000fe2000f8e02ff */
[----:B------:R-:W-:Y:S01]  /*08a0*/  IADD3 R123, R13, R123, RZ ;  /* 0x0000007b0d7b7210 */ /* 0x000fe20007ffe0ff */
[----:B------:R-:W-:Y:S01]  /*08b0*/  IMAD R102, R102, UR8, RZ ;  /* 0x0000000866667c24 */ /* 0x000fe2000f8e02ff */
[----:B------:R-:W-:Y:S01]  /*08c0*/  SHF.L.U64.HI R104, R6, 0x4, R104 ;  /* 0x0000000406687819 */ /* 0x000fe20000010268 */
[----:B------:R-:W-:Y:S01]  /*08d0*/  IMAD R9, R9, UR8, RZ ;  /* 0x0000000809097c24 */ /* 0x000fe2000f8e02ff */
[----:B------:R-:W-:Y:S01]  /*08e0*/  LEA.HI.X R123, R12, UR11, R123, 0x4, P0 ;  /* 0x0000000b0c7b7c11 */ /* 0x000fe200080f247b */
[----:B------:R-:W-:Y:S01]  /*08f0*/  IMAD R5, R2, UR9, R5 ;  /* 0x0000000902057c24 */ /* 0x000fe2000f8e0205 */
[----:B------:R-:W-:Y:S01]  /*0900*/  IADD3 R122, P0, R122, 0x8, RZ ;  /* 0x000000087a7a7810 */ /* 0x000fe20007f1e0ff */
[----:B------:R-:W-:Y:S01]  /*0910*/  IMAD.SHL.U32 R105, R6, 0x10, RZ ;  /* 0x0000001006697824 */ /* 0x000fe200078e00ff */
[----:B------:R-:W-:Y:S01]  /*0920*/  MOV R93, RZ ;  /* 0x000000ff005d7202 */ /* 0x000fe20000000f00 */
[----:B------:R-:W-:Y:S01]  /*0930*/  IMAD.WIDE.U32 R2, R2, UR8, RZ ;  /* 0x0000000802027c25 */ /* 0x000fe2000f8e00ff */
[----:B------:R-:W-:-:S02]  /*0940*/  CS2R R84, SRZ ;  /* 0x0000000000547805 */ /* 0x000fc4000001ff00 */
[----:B------:R-:W-:Y:S02]  /*0950*/  CS2R R66, SRZ ;  /* 0x0000000000427805 */ /* 0x000fe4000001ff00 */
[----:B------:R-:W-:Y:S01]  /*0960*/  CS2R R70, SRZ ;  /* 0x0000000000467805 */ /* 0x000fe2000001ff00 */
[----:B------:R-:W-:Y:S01]  /*0970*/  IMAD.WIDE.U32 R10, R117, UR8, RZ ;  /* 0x00000008750a7c25 */ /* 0x000fe2000f8e00ff */
[----:B------:R-:W-:Y:S02]  /*0980*/  SHF.L.U32 R109, R2, 0x4, RZ ;  /* 0x00000004026d7819 */ /* 0x000fe400000006ff */
[----:B------:R-:W-:Y:S02]  /*0990*/  CS2R R72, SRZ ;  /* 0x0000000000487805 */ /* 0x000fe4000001ff00 */
[----:B------:R-:W-:Y:S01]  /*09a0*/  CS2R R80, SRZ ;  /* 0x0000000000507805 */ /* 0x000fe2000001ff00 */
[----:B------:R-:W-:Y:S01]  /*09b0*/  IMAD.WIDE.U32 R6, R118, UR8, RZ ;  /* 0x0000000876067c25 */ /* 0x000fe2000f8e00ff */
[----:B------:R-:W-:-:S02]  /*09c0*/  CS2R R82, SRZ ;  /* 0x0000000000527805 */ /* 0x000fc4000001ff00 */
[----:B------:R-:W-:Y:S02]  /*09d0*/  CS2R R78, SRZ ;  /* 0x00000000004e7805 */ /* 0x000fe4000001ff00 */
[----:B------:R-:W-:Y:S01]  /*09e0*/  CS2R R76, SRZ ;  /* 0x00000000004c7805 */ /* 0x000fe2000001ff00 */
[----:B------:R-:W-:Y:S01]  /*09f0*/  IMAD R102, R117, UR9, R102 ;  /* 0x0000000975667c24 */ /* 0x000fe2000f8e0266 */
[----:B------:R-:W-:Y:S01]  /*0a00*/  CS2R R74, SRZ ;  /* 0x00000000004a7805 */ /* 0x000fe2000001ff00 */
[----:B------:R-:W-:Y:S01]  /*0a10*/  IMAD R9, R118, UR9, R9 ;  /* 0x0000000976097c24 */ /* 0x000fe2000f8e0209 */
[----:B------:R-:W-:Y:S01]  /*0a20*/  LOP3.LUT R105, R105, 0xc, RZ, 0xfc, !PT ;  /* 0x0000000c69697812 */ /* 0x000fe200078efcff */
[----:B------:R-:W-:Y:S01]  /*0a30*/  IMAD.IADD R102, R11, 0x1, R102 ;  /* 0x000000010b667824 */ /* 0x000fe200078e0266 */
[----:B------:R-:W-:Y:S01]  /*0a40*/  MOV R11, UR4 ;  /* 0x00000004000b7c02 */ /* 0x000fe20008000f00 */
[----:B------:R-:W-:Y:S01]  /*0a50*/  IMAD.IADD R108, R3, 0x1, R5 ;  /* 0x00000001036c7824 */ /* 0x000fe200078e0205 */
[----:B------:R-:W-:Y:S01]  /*0a60*/  IADD3 R106, R7, R9, RZ ;  /* 0x00000009076a7210 */ /* 0x000fe20007ffe0ff */
[----:B------:R-:W-:Y:S01]  /*0a70*/  IMAD.U32 R59, RZ, RZ, UR4 ;  /* 0x00000004ff3b7e24 */ /* 0x000fe2000f8e00ff */
[----:B------:R-:W-:Y:S01]  /*0a80*/  MOV R7, UR4 ;  /* 0x0000000400077c02 */ /* 0x000fe20008000f00 */
[----:B------:R-:W-:Y:S01]  /*0a90*/  IMAD.U32 R55, RZ, RZ, UR4 ;  /* 0x00000004ff377e24 */ /* 0x000fe2000f8e00ff */
[----:B------:R-:W-:Y:S01]  /*0aa0*/  MOV R3, UR4 ;  /* 0x0000000400037c02 */ /* 0x000fe20008000f00 */
[----:B------:R-:W-:Y:S01]  /*0ab0*/  IMAD.U32 R47, RZ, RZ, UR4 ;  /* 0x00000004ff2f7e24 */ /* 0x000fe2000f8e00ff */
[----:B------:R-:W-:Y:S01]  /*0ac0*/  LOP3.LUT R109, R109, 0x8, RZ, 0xfc, !PT ;  /* 0x000000086d6d7812 */ /* 0x000fe200078efcff */
[----:B------:R-:W-:Y:S01]  /*0ad0*/  IMAD.U32 R43, RZ, RZ, UR4 ;  /* 0x00000004ff2b7e24 */ /* 0x000fe2000f8e00ff */
[----:B------:R-:W-:Y:S01]  /*0ae0*/  IADD3.X R111, RZ, R111, RZ, P4, !PT ;  /* 0x0000006fff6f7210 */ /* 0x000fe200027fe4ff */
[----:B------:R-:W-:Y:S01]  /*0af0*/  IMAD.U32 R35, RZ, RZ, UR4 ;  /* 0x00000004ff237e24 */ /* 0x000fe2000f8e00ff */
[----:B------:R-:W-:Y:S01]  /*0b00*/  IADD3.X R115, RZ, R115, RZ, P1, !PT ;  /* 0x00000073ff737210 */ /* 0x000fe20000ffe4ff */
[----:B------:R-:W-:Y:S01]  /*0b10*/  IMAD.U32 R31, RZ, RZ, UR4 ;  /* 0x00000004ff1f7e24 */ /* 0x000fe2000f8e00ff */
[----:B------:R-:W-:Y:S01]  /*0b20*/  CS2R R68, SRZ ;  /* 0x0000000000447805 */ /* 0x000fe2000001ff00 */
[----:B------:R-:W-:Y:S01]  /*0b30*/  IMAD.U32 R23, RZ, RZ, UR4 ;  /* 0x00000004ff177e24 */ /* 0x000fe2000f8e00ff */
[C---:B------:R-:W-:Y:S01]  /*0b40*/  IADD3 R96, R119.reuse, 0x2, RZ ;  /* 0x0000000277607810 */ /* 0x040fe20007ffe0ff */
[----:B------:R-:W-:Y:S01]  /*0b50*/  IMAD.U32 R19, RZ, RZ, UR4 ;  /* 0x00000004ff137e24 */ /* 0x000fe2000f8e00ff */
[----:B------:R-:W-:Y:S01]  /*0b60*/  ULDC UR4, c[0x0][0x210] ;  /* 0x0000840000047ab9 */ /* 0x000fe20000000800 */
[----:B------:R-:W-:Y:S01]  /*0b70*/  IMAD.MOV.U32 R99, RZ, RZ, RZ ;  /* 0x000000ffff637224 */ /* 0x000fe200078e00ff */
[----:B------:R-:W-:Y:S01]  /*0b80*/  IADD3 R92, R120, 0x1, RZ ;  /* 0x00000001785c7810 */ /* 0x000fe20007ffe0ff */
[----:B------:R-:W-:Y:S01]  /*0b90*/  IMAD.MOV.U32 R97, RZ, RZ, RZ ;  /* 0x000000ffff617224 */ /* 0x000fe200078e00ff */
[----:B------:R-:W-:Y:S01]  /*0ba0*/  SHF.L.U64.HI R102, R10, 0x4, R102 ;  /* 0x000000040a667819 */ /* 0x000fe20000010266 */
[----:B------:R-:W-:Y:S01]  /*0bb0*/  IMAD.MOV.U32 R95, RZ, RZ, RZ ;  /* 0x000000ffff5f7224 */ /* 0x000fe200078e00ff */
[----:B------:R-:W-:Y:S01]  /*0bc0*/  SHF.L.U64.HI R106, R6, 0x4, R106 ;  /* 0x00000004066a7819 */ /* 0x000fe2000001026a */
[----:B------:R-:W-:Y:S01]  /*0bd0*/  IMAD.X R113, RZ, RZ, R113, P3 ;  /* 0x000000ffff717224 */ /* 0x000fe200018e0671 */
[----:B------:R-:W-:Y:S01]  /*0be0*/  SHF.L.U64.HI R108, R2, 0x4, R108 ;  /* 0x00000004026c7819 */ /* 0x000fe2000001026c */
[----:B------:R-:W-:Y:S01]  /*0bf0*/  IMAD.X R123, RZ, RZ, R123, P0 ;  /* 0x000000ffff7b7224 */ /* 0x000fe200000e067b */
[----:B------:R-:W-:Y:S01]  /*0c00*/  MOV R56, UR5 ;  /* 0x0000000500387c02 */ /* 0x000fe20008000f00 */
[C---:B------:R-:W-:Y:S01]  /*0c10*/  VIADD R98, R119.reuse, 0x1 ;  /* 0x0000000177627836 */ /* 0x040fe20000000000 */
[----:B------:R-:W-:Y:S01]  /*0c20*/  MOV R44, UR5 ;  /* 0x00000005002c7c02 */ /* 0x000fe20008000f00 */
[C---:B------:R-:W-:Y:S01]  /*0c30*/  VIADD R94, R119.reuse, 0x3 ;  /* 0x00000003775e7836 */ /* 0x040fe20000000000 */
[----:B------:R-:W-:Y:S01]  /*0c40*/  MOV R32, UR5 ;  /* 0x0000000500207c02 */ /* 0x000fe20008000f00 */
[----:B------:R-:W-:Y:S01]  /*0c50*/  IMAD.SHL.U32 R103, R10, 0x10, RZ ;  /* 0x000000100a677824 */ /* 0x000fe200078e00ff */
[----:B------:R-:W-:Y:S01]  /*0c60*/  MOV R20, UR5 ;  /* 0x0000000500147c02 */ /* 0x000fe20008000f00 */
[----:B------:R-:W-:Y:S01]  /*0c70*/  IMAD.SHL.U32 R107, R6, 0x10, RZ ;  /* 0x00000010066b7824 */ /* 0x000fe200078e00ff */
        /* <DEDUP_REMOVED lines=30> */
[----:B------:R-:W-:Y:S01]  /*0e60*/  ISETP.GE.AND P2, PT, R119, UR4, PT ;  /* 0x0000000477007c0c */ /* 0x000fe2000bf46270 */
[----:B------:R-:W-:Y:S01]  /*0e70*/  IMAD.U32 R42, RZ, RZ, UR7 ;  /* 0x00000007ff2a7e24 */ /* 0x000fe2000f8e00ff */
[----:B------:R-:W-:Y:S01]  /*0e80*/  UMOV UR8, URZ ;  /* 0x0000003f00087c82 */ /* 0x000fe20008000000 */
[----:B------:R-:W-:Y:S01]  /*0e90*/  IMAD.U32 R38, RZ, RZ, UR7 ;  /* 0x00000007ff267e24 */ /* 0x000fe2000f8e00ff */
[----:B------:R-:W-:Y:S01]  /*0ea0*/  ULDC UR6, c[0x0][0x210] ;  /* 0x0000840000067ab9 */ /* 0x000fe20000000800 */
[----:B------:R-:W-:Y:S01]  /*0eb0*/  IMAD.U32 R34, RZ, RZ, UR7 ;  /* 0x00000007ff227e24 */ /* 0x000fe2000f8e00ff */
[----:B------:R-:W-:Y:S01]  /*0ec0*/  ULDC.64 UR4, c[0x0][0x240] ;  /* 0x0000900000047ab9 */ /* 0x000fe20000000a00 */
[----:B------:R-:W-:-:S02]  /*0ed0*/  IMAD.U32 R30, RZ, RZ, UR7 ;  /* 0x00000007ff1e7e24 */ /* 0x000fc4000f8e00ff */
[----:B------:R-:W-:Y:S02]  /*0ee0*/  IMAD.U32 R26, RZ, RZ, UR7 ;  /* 0x00000007ff1a7e24 */ /* 0x000fe4000f8e00ff */
[----:B------:R-:W-:Y:S02]  /*0ef0*/  IMAD.U32 R22, RZ, RZ, UR7 ;  /* 0x00000007ff167e24 */ /* 0x000fe4000f8e00ff */
[----:B------:R-:W-:Y:S02]  /*0f00*/  IMAD.U32 R18, RZ, RZ, UR7 ;  /* 0x00000007ff127e24 */ /* 0x000fe4000f8e00ff */
[----:B------:R-:W-:Y:S02]  /*0f10*/  IMAD.U32 R14, RZ, RZ, UR7 ;  /* 0x00000007ff0e7e24 */ /* 0x000fe4000f8e00ff */
[----:B------:R-:W-:Y:S02]  /*0f20*/  IMAD.U32 R10, RZ, RZ, UR7 ;  /* 0x00000007ff0a7e24 */ /* 0x000fe4000f8e00ff */
[----:B------:R-:W-:-:S02]  /*0f30*/  IMAD.U32 R6, RZ, RZ, UR7 ;  /* 0x00000007ff067e24 */ /* 0x000fc4000f8e00ff */
[----:B------:R-:W-:Y:S01]  /*0f40*/  IMAD.U32 R2, RZ, RZ, UR7 ;  /* 0x00000007ff027e24 */ /* 0x000fe2000f8e00ff */
[----:B0-----:R-:W-:-:S06]  /*0f50*/  ULDC UR7, c[0x0][0x214] ;  /* 0x0000850000077ab9 */ /* 0x001fcc0000000800 */
.L_x_1:
[----:B------:R-:W-:Y:S01]  /*0f60*/  ISETP.GE.AND P0, PT, R120, UR7, PT ;  /* 0x0000000778007c0c */ /* 0x000fe2000bf06270 */
[----:B------:R-:W-:Y:S01]  /*0f70*/  UIADD3 UR8, UR8, 0x1, URZ ;  /* 0x0000000108087890 */ /* 0x000fe2000fffe03f */
[----:B------:R-:W-:Y:S05]  /*0f80*/  MOV R110, R112 ;  /* 0x00000070006e7202 */ /* 0x000fea0000000f00 */
[----:B------:R-:W2:Y:S04]  /*0f90*/  @!P2 LDG.E R65, desc[UR18][R110.64+0x4] ;  /* 0x000004126e41a981 */ /* 0x000ea8000c1e1900 */
[----:B------:R-:W3:Y:S02]  /*0fa0*/  @!P2 LDG.E R68, desc[UR18][R110.64+-0x8] ;  /* 0xfffff8126e44a981 */ /* 0x000ee4000c1e1900 */
[----:B------:R-:W-:Y:S02]  /*0fb0*/  @!P0 IADD3 R124, P1, R105, UR4, RZ ;  /* 0x00000004697c8c10 */ /* 0x000fe4000ff3e0ff */
[----:B------:R-:W4:Y:S02]  /*0fc0*/  @!P2 LDG.E R69, desc[UR18][R110.64+-0x4] ;  /* 0xfffffc126e45a981 */ /* 0x000f24000c1e1900 */
[----:B------:R-:W-:Y:S02]  /*0fd0*/  @!P0 IADD3.X R125, R104, UR5, RZ, P1, !PT ;  /* 0x00000005687d8c10 */ /* 0x000fe40008ffe4ff */
[----:B------:R-:W5:Y:S04]  /*0fe0*/  @!P2 LDG.E R75, desc[UR18][R110.64] ;  /* 0x000000126e4ba981 */ /* 0x000f68000c1e1900 */
[----:B------:R-:W2:Y:S04]  /*0ff0*/  @!P0 LDG.E R67, desc[UR18][R124.64+-0xc] ;  /* 0xfffff4127c438981 */ /* 0x000ea8000c1e1900 */
[----:B------:R-:W4:Y:S04]  /*1000*/  @!P0 LDG.E R71, desc[UR18][R124.64+-0x4] ;  /* 0xfffffc127c478981 */ /* 0x000f28000c1e1900 */
[----:B------:R-:W5:Y:S04]  /*1010*/  @!P0 LDG.E R73, desc[UR18][R124.64+-0x8] ;  /* 0xfffff8127c498981 */ /* 0x000f68000c1e1900 */
[----:B------:R0:W3:Y:S01]  /*1020*/  @!P0 LDG.E R66, desc[UR18][R124.64] ;  /* 0x000000127c428981 */ /* 0x0000e2000c1e1900 */
[----:B------:R-:W-:Y:S11]  /*1030*/  ISETP.GE.AND P0, PT, R92, UR7, PT ;  /* 0x000000075c007c0c */ /* 0x000ff6000bf06270 */
[----:B------:R-:W-:Y:S02]  /*1040*/  @!UPT UIADD3 URZ, URZ, URZ, URZ ;  /* 0x0000003f3f3ff290 */ /* 0x000fe4000fffe03f */
[----:B0-----:R-:W-:Y:S04]  /*1050*/  @!P0 IADD3 R124, P1, R109, UR4, RZ ;  /* 0x000000046d7c8c10 */ /* 0x001fe8000ff3e0ff */
[----:B------:R-:W-:Y:S05]  /*1060*/  @!P0 IADD3.X R125, R108, UR5, RZ, P1, !PT ;  /* 0x000000056c7d8c10 */ /* 0x000fea0008ffe4ff */
[----:B------:R-:W5:Y:S04]  /*1070*/  @!P0 LDG.E R85, desc[UR18][R124.64+-0x8] ;  /* 0xfffff8127c558981 */ /* 0x000f68000c1e1900 */
[----:B------:R-:W5:Y:S04]  /*1080*/  @!P0 LDG.E R87, desc[UR18][R124.64] ;  /* 0x000000127c578981 */ /* 0x000f68000c1e1900 */
[----:B------:R-:W5:Y:S04]  /*1090*/  @!P0 LDG.E R89, desc[UR18][R124.64+-0x4] ;  /* 0xfffffc127c598981 */ /* 0x000f68000c1e1900 */
[----:B------:R0:W5:Y:S01]  /*10a0*/  @!P0 LDG.E R86, desc[UR18][R124.64+0x4] ;  /* 0x000004127c568981 */ /* 0x000162000c1e1900 */
        /* <DEDUP_REMOVED lines=10> */
[----:B0-----:R-:W-:Y:S01]  /*1150*/  @!P0 IADD3 R124, P1, R103, UR4, RZ ;  /* 0x00000004677c8c10 */ /* 0x001fe2000ff3e0ff */
[----:B------:R-:W-:Y:S03]  /*1160*/  UIADD3 UR4, UP0, UR4, 0x10, URZ ;  /* 0x0000001004047890 */ /* 0x000fe6000ff1e03f */
[----:B------:R-:W-:Y:S01]  /*1170*/  @!P0 IADD3.X R125, R102, UR5, RZ, P1, !PT ;  /* 0x00000005667d8c10 */ /* 0x000fe20008ffe4ff */
[----:B------:R-:W-:Y:S04]  /*1180*/  UIADD3.X UR5, URZ, UR5, URZ, UP0, !UPT ;  /* 0x000000053f057290 */ /* 0x000fe800087fe43f */
[----:B------:R-:W5:Y:S04]  /*1190*/  @!P0 LDG.E R97, desc[UR18][R124.64] ;  /* 0x000000127c618981 */ /* 0x000f68000c1e1900 */
[----:B------:R-:W5:Y:S04]  /*11a0*/  @!P0 LDG.E R99, desc[UR18][R124.64+0x8] ;  /* 0x000008127c638981 */ /* 0x000f68000c1e1900 */
[----:B------:R-:W5:Y:S04]  /*11b0*/  @!P0 LDG.E R101, desc[UR18][R124.64+0x4] ;  /* 0x000004127c658981 */ /* 0x000f68000c1e1900 */
[----:B------:R0:W5:Y:S01]  /*11c0*/  @!P0 LDG.E R90, desc[UR18][R124.64+0xc] ;  /* 0x00000c127c5a8981 */ /* 0x000162000c1e1900 */
[----:B------:R-:W-:Y:S04]  /*11d0*/  IADD3 R112, P0, R110, 0x10, RZ ;  /* 0x000000106e707810 */ /* 0x000fe80007f1e0ff */
[----:B------:R-:W-:Y:S02]  /*11e0*/  IADD3.X R111, RZ, R111, RZ, P0, !PT ;  /* 0x0000006fff6f7210 */ /* 0x000fe400007fe4ff */
[----:B------:R-:W-:Y:S02]  /*11f0*/  ISETP.GE.AND P0, PT, R98, UR6, PT ;  /* 0x0000000662007c0c */ /* 0x000fe4000bf06270 */
[----:B0-----:R-:W-:Y:S02]  /*1200*/  MOV R124, R114 ;  /* 0x00000072007c7202 */ /* 0x001fe40000000f00 */
[----:B------:R-:W-:Y:S02]  /*1210*/  MOV R125, R113 ;  /* 0x00000071007d7202 */ /* 0x000fe40000000f00 */
[----:B------:R-:W-:Y:S07]  /*1220*/  IADD3 R114, P1, R124, 0x10, RZ ;  /* 0x000000107c727810 */ /* 0x000fee0007f3e0ff */
[----:B------:R-:W5:Y:S01]  /*1230*/  @!P0 LDG.E R70, desc[UR18][R124.64+0x4] ;  /* 0x000004127c468981 */ /* 0x000f62000c1e1900 */
[----:B------:R-:W-:Y:S03]  /*1240*/  IADD3.X R113, RZ, R125, RZ, P1, !PT ;  /* 0x0000007dff717210 */ /* 0x000fe60000ffe4ff */
[----:B------:R-:W5:Y:S04]  /*1250*/  @!P0 LDG.E R72, desc[UR18][R124.64+-0x8] ;  /* 0xfffff8127c488981 */ /* 0x000f68000c1e1900 */
[----:B------:R-:W5:Y:S04]  /*1260*/  @!P0 LDG.E R74, desc[UR18][R124.64+-0x4] ;  /* 0xfffffc127c4a8981 */ /* 0x000f68000c1e1900 */
[----:B------:R0:W5:Y:S01]  /*1270*/  @!P0 LDG.E R76, desc[UR18][R124.64] ;  /* 0x000000127c4c8981 */ /* 0x000162000c1e1900 */
        /* <DEDUP_REMOVED lines=8> */
[----:B------:R-:W5:Y:S01]  /*1300*/  @!P0 LDG.E R79, desc[UR18][R124.64] ;  /* 0x000000127c4f8981 */ /* 0x000f62000c1e1900 */
[----:B------:R-:W-:Y:S11]  /*1310*/  ISETP.GE.AND P0, PT, R94, UR6, PT ;  /* 0x000000065e007c0c */ /* 0x000ff6000bf06270 */
[----:B------:R-:W-:Y:S02]  /*1320*/  @!UPT UIADD3 URZ, URZ, URZ, URZ ;  /* 0x0000003f3f3ff290 */ /* 0x000fe4000fffe03f */
[----:B------:R-:W5:Y:S04]  /*1330*/  @!P0 LDG.E R81, desc[UR18][R122.64+0x4] ;  /* 0x000004127a518981 */ /* 0x000f68000c1e1900 */
[----:B------:R-:W5:Y:S04]  /*1340*/  @!P0 LDG.E R82, desc[UR18][R122.64+-0x8] ;  /* 0xfffff8127a528981 */ /* 0x000f68000c1e1900 */
[----:B------:R-:W5:Y:S04]  /*1350*/  @!P0 LDG.E R84, desc[UR18][R122.64+-0x4] ;  /* 0xfffffc127a548981 */ /* 0x000f68000c1e1900 */
[----:B------:R0:W5:Y:S02]  /*1360*/  @!P0 LDG.E R83, desc[UR18][R122.64] ;  /* 0x000000127a538981 */ /* 0x000164000c1e1900 */
[----:B0-----:R-:W-:Y:S04]  /*1370*/  IADD3 R122, P0, R122, 0x10, RZ ;  /* 0x000000107a7a7810 */ /* 0x001fe80007f1e0ff */
[----:B------:R-:W-:Y:S02]  /*1380*/  IADD3.X R123, RZ, R123, RZ, P0, !PT ;  /* 0x0000007bff7b7210 */ /* 0x000fe400007fe4ff */
[----:B------:R-:W-:Y:S01]  /*1390*/  ISETP.LE.AND P0, PT, R100, UR8, PT ;  /* 0x0000000864007c0c */ /* 0x000fe2000bf03270 */
[----:B--2---:R-:W-:Y:S04]  /*13a0*/  FFMA R0, R65, R67, R0 ;  /* 0x0000004341007223 */ /* 0x004fe80000000000 */
[CC--:B---3--:R-:W-:Y:S04]  /*13b0*/  FFMA R0, R66.reuse, R68.reuse, R0 ;  /* 0x0000004442007223 */ /* 0x0c8fe80000000000 */
[----:B----4-:R-:W-:Y:S01]  /*13c0*/  FFMA R0, R69, R71, R0 ;  /* 0x0000004745007223 */ /* 0x010fe20000000000 */
[C---:B-----5:R-:W-:Y:S03]  /*13d0*/  FFMA R2, R73.reuse, R65, R2 ;  /* 0x0000004149027223 */ /* 0x060fe60000000002 */
[----:B------:R-:W-:Y:S01]  /*13e0*/  FFMA R0, R73, -R75, R0 ;  /* 0x8000004b49007223 */ /* 0x000fe20000000000 */
[C---:B------:R-:W-:Y:S04]  /*13f0*/  FFMA R2, R66.reuse, R69, R2 ;  /* 0x0000004542027223 */ /* 0x040fe80000000002 */
[----:B------:R-:W-:Y:S01]  /*1400*/  FFMA R2, R75, R67, R2 ;  /* 0x000000434b027223 */ /* 0x000fe20000000002 */
[C---:B------:R-:W-:Y:S03]  /*1410*/  FFMA R3, R71.reuse, R65, R3 ;  /* 0x0000004147037223 */ /* 0x040fe60000000003 */
[----:B------:R-:W-:Y:S01]  /*1420*/  FFMA R2, R71, -R68, R2 ;  /* 0x8000004447027223 */ /* 0x000fe20000000002 */
[----:B------:R-:W-:Y:S04]  /*1430*/  FFMA R3, R66, R75, R3 ;  /* 0x0000004b42037223 */ /* 0x000fe80000000003 */
[----:B------:R-:W-:Y:S01]  /*1440*/  FFMA R3, R68, R73, R3 ;  /* 0x0000004944037223 */ /* 0x000fe20000000003 */
[----:B------:R-:W-:Y:S03]  /*1450*/  FFMA R4, R65, R66, R4 ;  /* 0x0000004241047223 */ /* 0x000fe60000000004 */
[CC--:B------:R-:W-:Y:S01]  /*1460*/  FFMA R3, R67.reuse, -R69.reuse, R3 ;  /* 0x8000004543037223 */ /* 0x0c0fe20000000003 */
[----:B------:R-:W-:Y:S04]  /*1470*/  FFMA R4, R67, -R68, R4 ;  /* 0x8000004443047223 */ /* 0x000fe80000000004 */
[----:B------:R-:W-:Y:S04]  /*1480*/  FFMA R4, R73, -R69, R4 ;  /* 0x8000004549047223 */ /* 0x000fe80000000004 */
[----:B------:R-:W-:Y:S01]  /*1490*/  FFMA R4, R71, -R75, R4 ;  /* 0x8000004b47047223 */ /* 0x000fe20000000004 */
[----:B------:R-:W-:Y:S04]  /*14a0*/  FFMA R5, R70, R67, R5 ;  /* 0x0000004346057223 */ /* 0x000fe80000000005 */
[----:B------:R-:W-:Y:S04]  /*14b0*/  FFMA R5, R66, R72, R5 ;  /* 0x0000004842057223 */ /* 0x000fe80000000005 */
[----:B------:R-:W-:Y:S01]  /*14c0*/  FFMA R5, R74, R71, R5 ;  /* 0x000000474a057223 */ /* 0x000fe20000000005 */
[C---:B------:R-:W-:Y:S03]  /*14d0*/  FFMA R6, R73.reuse, R70, R6 ;  /* 0x0000004649067223 */ /* 0x040fe60000000006 */
[----:B------:R-:W-:Y:S01]  /*14e0*/  FFMA R5, R73, -R76, R5 ;  /* 0x8000004c49057223 */ /* 0x000fe20000000005 */
[----:B------:R-:W-:Y:S04]  /*14f0*/  FFMA R6, R66, R74, R6 ;  /* 0x0000004a42067223 */ /* 0x000fe80000000006 */
[----:B------:R-:W-:Y:S01]  /*1500*/  FFMA R6, R76, R67, R6 ;  /* 0x000000434c067223 */ /* 0x000fe20000000006 */
[C---:B------:R-:W-:Y:S03]  /*1510*/  FFMA R7, R71.reuse, R70, R7 ;  /* 0x0000004647077223 */ /* 0x040fe60000000007 */
[----:B------:R-:W-:Y:S01]  /*1520*/  FFMA R6, R71, -R72, R6 ;  /* 0x8000004847067223 */ /* 0x000fe20000000006 */
[----:B------:R-:W-:Y:S04]  /*1530*/  FFMA R7, R66, R76, R7 ;  /* 0x0000004c42077223 */ /* 0x000fe80000000007 */
[----:B------:R-:W-:Y:S01]  /*1540*/  FFMA R7, R72, R73, R7 ;  /* 0x0000004948077223 */ /* 0x000fe20000000007 */
[----:B------:R-:W-:Y:S03]  /*1550*/  FFMA R8, R70, R66, R8 ;  /* 0x0000004246087223 */ /* 0x000fe60000000008 */
[C---:B------:R-:W-:Y:S01]  /*1560*/  FFMA R7, R67.reuse, -R74, R7 ;  /* 0x8000004a43077223 */ /* 0x040fe20000000007 */
[----:B------:R-:W-:Y:S04]  /*1570*/  FFMA R8, R67, -R72, R8 ;  /* 0x8000004843087223 */ /* 0x000fe80000000008 */
[----:B------:R-:W-:Y:S04]  /*1580*/  FFMA R8, R73, -R74, R8 ;  /* 0x8000004a49087223 */ /* 0x000fe80000000008 */
[----:B------:R-:W-:Y:S01]  /*1590*/  FFMA R8, R71, -R76, R8 ;  /* 0x8000004c47087223 */ /* 0x000fe20000000008 */
[----:B------:R-:W-:Y:S04]  /*15a0*/  FFMA R9, R78, R67, R9 ;  /* 0x000000434e097223 */ /* 0x000fe80000000009 */
[C---:B------:R-:W-:Y:S04]  /*15b0*/  FFMA R9, R66.reuse, R80, R9 ;  /* 0x0000005042097223 */ /* 0x040fe80000000009 */
[----:B------:R-:W-:Y:S01]  /*15c0*/  FFMA R9, R77, R71, R9 ;  /* 0x000000474d097223 */ /* 0x000fe20000000009 */
[CC--:B------:R-:W-:Y:S03]  /*15d0*/  FFMA R10, R73.reuse, R78.reuse, R10 ;  /* 0x0000004e490a7223 */ /* 0x0c0fe6000000000a */
[----:B------:R-:W-:Y:S01]  /*15e0*/  FFMA R9, R73, -R79, R9 ;  /* 0x8000004f49097223 */ /* 0x000fe20000000009 */
[C---:B------:R-:W-:Y:S04]  /*15f0*/  FFMA R10, R66.reuse, R77, R10 ;  /* 0x0000004d420a7223 */ /* 0x040fe8000000000a */
[----:B------:R-:W-:Y:S01]  /*1600*/  FFMA R10, R79, R67, R10 ;  /* 0x000000434f0a7223 */ /* 0x000fe2000000000a */
[C---:B------:R-:W-:Y:S03]  /*1610*/  FFMA R11, R71.reuse, R78, R11 ;  /* 0x0000004e470b7223 */ /* 0x040fe6000000000b */
[----:B------:R-:W-:Y:S01]  /*1620*/  FFMA R10, R71, -R80, R10 ;  /* 0x80000050470a7223 */ /* 0x000fe2000000000a */
[----:B------:R-:W-:Y:S04]  /*1630*/  FFMA R11, R66, R79, R11 ;  /* 0x0000004f420b7223 */ /* 0x000fe8000000000b */
[----:B------:R-:W-:Y:S01]  /*1640*/  FFMA R11, R80, R73, R11 ;  /* 0x00000049500b7223 */ /* 0x000fe2000000000b */
[----:B------:R-:W-:Y:S01]  /*1650*/  FFMA R12, R78, R66, R12 ;  /* 0x000000424e0c7223 */ /* 0x000fe2000000000c */
[----:B------:R-:W-:Y:S02]  /*1660*/  FFMA R13, R81, R67, R13 ;  /* 0x00000043510d7223 */ /* 0x000fe4000000000d */
[CC--:B------:R-:W-:Y:S01]  /*1670*/  FFMA R11, R67.reuse, -R77.reuse, R11 ;  /* 0x8000004d430b7223 */ /* 0x0c0fe2000000000b */
[----:B------:R-:W-:Y:S01]  /*1680*/  FFMA R12, R67, -R80, R12 ;  /* 0x80000050430c7223 */ /* 0x000fe2000000000c */
[----:B------:R-:W-:Y:S03]  /*1690*/  FFMA R13, R66, R82, R13 ;  /* 0x00000052420d7223 */ /* 0x000fe6000000000d */
[C---:B------:R-:W-:Y:S01]  /*16a0*/  FFMA R12, R73.reuse, -R77, R12 ;  /* 0x8000004d490c7223 */ /* 0x040fe2000000000c */
[----:B------:R-:W-:Y:S01]  /*16b0*/  FFMA R13, R84, R71, R13 ;  /* 0x00000047540d7223 */ /* 0x000fe2000000000d */
[----:B------:R-:W-:Y:S02]  /*16c0*/  FFMA R14, R73, R81, R14 ;  /* 0x00000051490e7223 */ /* 0x000fe4000000000e */
[----:B------:R-:W-:Y:S01]  /*16d0*/  FFMA R12, R71, -R79, R12 ;  /* 0x8000004f470c7223 */ /* 0x000fe2000000000c */
        /* <DEDUP_REMOVED lines=9> */
[C---:B------:R-:W-:Y:S01]  /*1770*/  FFMA R15, R67.reuse, -R84, R15 ;  /* 0x80000054430f7223 */ /* 0x040fe2000000000f */
[----:B------:R-:W-:Y:S01]  /*1780*/  FFMA R16, R67, -R82, R16 ;  /* 0x8000005243107223 */ /* 0x000fe20000000010 */
[C---:B------:R-:W-:Y:S03]  /*1790*/  FFMA R17, R86.reuse, R68, R17 ;  /* 0x0000004456117223 */ /* 0x040fe60000000011 */
[----:B------:R-:W-:Y:S01]  /*17a0*/  FFMA R16, R73, -R84, R16 ;  /* 0x8000005449107223 */ /* 0x000fe20000000010 */
        /* <DEDUP_REMOVED lines=20> */
[----:B------:R-:W-:Y:S04]  /*18f0*/  FFMA R22, R86, R74, R22 ;  /* 0x0000004a56167223 */ /* 0x000fe80000000016 */
        /* <DEDUP_REMOVED lines=170> */
[----:B------:R-:W-:Y:S09]  /*23a0*/  @!P0 BRA `(.L_x_1) ;  /* 0xffffffe800ec8947 */ /* 0x000ff2000383ffff */
.L_x_0:
[----:B------:R-:W-:Y:S01]  /*23b0*/  SHF.R.S32.HI R70, RZ, 0x1f, R119 ;  /* 0x0000001fff467819 */ /* 0x000fe20000011477 */
[C---:B------:R-:W-:Y:S01]  /*23c0*/  VIADD R76, R120.reuse, 0x1 ;  /* 0x00000001784c7836 */ /* 0x040fe20000000000 */
[----:B------:R-:W-:Y:S01]  /*23d0*/  ULDC.64 UR14, c[0x0][0x268] ;  /* 0x00009a00000e7ab9 */ /* 0x000fe20000000a00 */
[C---:B------:R-:W-:Y:S01]  /*23e0*/  VIADD R67, R119.reuse, 0x1 ;  /* 0x0000000177437836 */ /* 0x040fe20000000000 */
[----:B------:R-:W-:Y:S01]  /*23f0*/  IADD3 R66, R120, 0x2, RZ ;  /* 0x0000000278427810 */ /* 0x000fe20007ffe0ff */
[----:B------:R-:W-:Y:S01]  /*2400*/  IMAD R68, R70, UR14, RZ ;  /* 0x0000000e46447c24 */ /* 0x000fe2000f8e02ff */
[----:B------:R-:W-:Y:S01]  /*2410*/  SHF.R.S32.HI R77, RZ, 0x1f, R76 ;  /* 0x0000001fff4d7819 */ /* 0x000fe2000001144c */
[----:B------:R-:W-:Y:S01]  /*2420*/  ULDC.64 UR16, c[0x0][0x210] ;  /* 0x0000840000107ab9 */ /* 0x000fe20000000a00 */
[----:B------:R-:W-:Y:S01]  /*2430*/  ULDC.64 UR10, c[0x0][0x278] ;  /* 0x00009e00000a7ab9 */ /* 0x000fe20000000a00 */
[C---:B------:R-:W-:Y:S01]  /*2440*/  IMAD R65, R119.reuse, UR15, R68 ;  /* 0x0000000f77417c24 */ /* 0x040fe2000f8e0244 */
[----:B------:R-:W-:Y:S01]  /*2450*/  ISETP.GE.AND P0, PT, R66, UR17, PT ;  /* 0x0000001142007c0c */ /* 0x000fe2000bf06270 */
[----:B------:R-:W-:Y:S01]  /*2460*/  IMAD.WIDE.U32 R72, R119, UR14, R76 ;  /* 0x0000000e77487c25 */ /* 0x000fe2000f8e004c */
[----:B------:R-:W-:Y:S01]  /*2470*/  SHF.R.S32.HI R68, RZ, 0x1f, R67 ;  /* 0x0000001fff447819 */ /* 0x000fe20000011443 */
[----:B------:R-:W-:Y:S01]  /*2480*/  ULDC.64 UR12, c[0x0][0x260] ;  /* 0x00009800000c7ab9 */ /* 0x000fe20000000a00 */
[----:B------:R-:W-:Y:S01]  /*2490*/  P2R R74, PR, RZ, 0x1 ;  /* 0x00000001ff4a7803 */ /* 0x000fe20000000000 */
[----:B------:R-:W-:Y:S01]  /*24a0*/  VIADD R66, R120, 0x3 ;  /* 0x0000000378427836 */ /* 0x000fe20000000000 */
[----:B------:R-:W-:Y:S01]  /*24b0*/  LEA R94, P0, R72, UR12, 0x4 ;  /* 0x0000000c485e7c11 */ /* 0x000fe2000f8020ff */
[----:B------:R-:W-:Y:S01]  /*24c0*/  IMAD R70, R70, UR10, RZ ;  /* 0x0000000a46467c24 */ /* 0x000fe2000f8e02ff */
[----:B------:R-:W-:Y:S01]  /*24d0*/  ULDC.64 UR8, c[0x0][0x270] ;  /* 0x00009c0000087ab9 */ /* 0x000fe20000000a00 */
[----:B------:R-:W-:Y:S01]  /*24e0*/  IMAD.IADD R65, R65, 0x1, R73 ;  /* 0x0000000141417824 */ /* 0x000fe200078e0249 */
[----:B------:R-:W-:Y:S01]  /*24f0*/  ISETP.GE.AND P5, PT, R66, UR17, PT ;  /* 0x0000001142007c0c */ /* 0x000fe2000bfa6270 */
[----:B------:R-:W-:Y:S01]  /*2500*/  IMAD R78, R68, UR14, RZ ;  /* 0x0000000e444e7c24 */ /* 0x000fe2000f8e02ff */
[C---:B------:R-:W-:Y:S01]  /*2510*/  IADD3 R66, R119.reuse, 0x2, RZ ;  /* 0x0000000277427810 */ /* 0x040fe20007ffe0ff */
[C---:B------:R-:W-:Y:S01]  /*2520*/  IMAD R70, R119.reuse, UR11, R70 ;  /* 0x0000000b77467c24 */ /* 0x040fe2000f8e0246 */
[----:B------:R-:W-:Y:S01]  /*2530*/  LEA.HI.X R95, R72, UR13, R65, 0x4, P0 ;  /* 0x0000000d485f7c11 */ /* 0x000fe200080f2441 */
[----:B------:R-:W-:Y:S01]  /*2540*/  IMAD.WIDE.U32 R80, R119, UR10, R76 ;  /* 0x0000000a77507c25 */ /* 0x000fe2000f8e004c */
[----:B------:R-:W-:Y:S01]  /*2550*/  SHF.R.S32.HI R69, RZ, 0x1f, R66 ;  /* 0x0000001fff457819 */ /* 0x000fe20000011442 */
[----:B------:R-:W-:Y:S01]  /*2560*/  BSSY B0, `(.L_x_2) ;  /* 0x0000073000007945 */ /* 0x000fe20003800000 */
[----:B------:R-:W-:Y:S01]  /*2570*/  ISETP.GE.AND P4, PT, R76, UR17, PT ;  /* 0x000000114c007c0c */ /* 0x000fe2000bf86270 */
[C---:B------:R-:W-:Y:S01]  /*2580*/  IMAD R71, R67.reuse, UR15, R78 ;  /* 0x0000000f43477c24 */ /* 0x040fe2000f8e024e */
[----:B------:R-:W-:Y:S01]  /*2590*/  LEA R92, P1, R80, UR8, 0x4 ;  /* 0x00000008505c7c11 */ /* 0x000fe2000f8220ff */
[----:B------:R-:W-:Y:S01]  /*25a0*/  IMAD.IADD R70, R70, 0x1, R81 ;  /* 0x0000000146467824 */ /* 0x000fe200078e0251 */
[----:B------:R-:W-:Y:S01]  /*25b0*/  ISETP.GE.AND P3, PT, R120, UR17, PT ;  /* 0x0000001178007c0c */ /* 0x000fe2000bf66270 */
[----:B------:R-:W-:Y:S01]  /*25c0*/  IMAD.WIDE.U32 R78, R67, UR14, R76 ;  /* 0x0000000e434e7c25 */ /* 0x000fe2000f8e004c */
[----:B------:R-:W-:-:S02]  /*25d0*/  P2R R72, PR, RZ, 0x20 ;  /* 0x00000020ff487803 */ /* 0x000fc40000000000 */
[----:B------:R-:W-:Y:S01]  /*25e0*/  LEA.HI.X R93, R80, UR9, R70, 0x4, P1 ;  /* 0x00000009505d7c11 */ /* 0x000fe200088f2446 */
[----:B------:R-:W-:Y:S01]  /*25f0*/  VIADD R65, R119, 0x3 ;  /* 0x0000000377417836 */ /* 0x000fe20000000000 */
[----:B------:R-:W-:Y:S01]  /*2600*/  IADD3 R71, R71, R79, RZ ;  /* 0x0000004f47477210 */ /* 0x000fe20007ffe0ff */
[----:B------:R-:W-:Y:S01]  /*2610*/  IMAD R73, R69, UR14, RZ ;  /* 0x0000000e45497c24 */ /* 0x000fe2000f8e02ff */
[----:B------:R-:W-:Y:S01]  /*2620*/  LEA R90, P0, R78, UR12, 0x4 ;  /* 0x0000000c4e5a7c11 */ /* 0x000fe2000f8020ff */
[----:B------:R-:W-:Y:S01]  /*2630*/  IMAD.WIDE.U32 R82, R66, UR14, R76 ;  /* 0x0000000e42527c25 */ /* 0x000fe2000f8e004c */
[----:B------:R-:W-:Y:S02]  /*2640*/  SHF.R.S32.HI R70, RZ, 0x1f, R65 ;  /* 0x0000001fff467819 */ /* 0x000fe40000011441 */
[----:B------:R-:W-:Y:S01]  /*2650*/  LEA.HI.X R91, R78, UR13, R71, 0x4, P0 ;  /* 0x0000000d4e5b7c11 */ /* 0x000fe200080f2447 */
[----:B------:R-:W-:Y:S01]  /*2660*/  IMAD R73, R66, UR15, R73 ;  /* 0x0000000f42497c24 */ /* 0x000fe2000f8e0249 */
[----:B------:R-:W-:Y:S01]  /*2670*/  LEA R86, P0, R82, UR12, 0x4 ;  /* 0x0000000c52567c11 */ /* 0x000fe2000f8020ff */
[----:B------:R-:W-:-:S02]  /*2680*/  IMAD R78, R70, UR14, RZ ;  /* 0x0000000e464e7c24 */ /* 0x000fc4000f8e02ff */
[----:B------:R-:W-:Y:S02]  /*2690*/  IMAD R70, R70, UR10, RZ ;  /* 0x0000000a46467c24 */ /* 0x000fe4000f8e02ff */
[----:B------:R-:W-:Y:S02]  /*26a0*/  IMAD R68, R68, UR10, RZ ;  /* 0x0000000a44447c24 */ /* 0x000fe4000f8e02ff */
[----:B------:R-:W-:Y:S02]  /*26b0*/  IMAD R69, R69, UR10, RZ ;  /* 0x0000000a45457c24 */ /* 0x000fe4000f8e02ff */
[----:B------:R-:W-:-:S04]  /*26c0*/  IMAD.WIDE.U32 R84, R67, UR10, R76 ;  /* 0x0000000a43547c25 */ /* 0x000fc8000f8e004c */
[----:B------:R-:W-:Y:S01]  /*26d0*/  IMAD.WIDE.U32 R96, R66, UR10, R76 ;  /* 0x0000000a42607c25 */ /* 0x000fe2000f8e004c */
[----:B------:R-:W-:-:S03]  /*26e0*/  LEA R88, P1, R84, UR8, 0x4 ;  /* 0x0000000854587c11 */ /* 0x000fc6000f8220ff */
[----:B------:R-:W-:-:S04]  /*26f0*/  IMAD.WIDE.U32 R80, R65, UR14, R76 ;  /* 0x0000000e41507c25 */ /* 0x000fc8000f8e004c */
[----:B------:R-:W-:Y:S02]  /*2700*/  IMAD.IADD R73, R73, 0x1, R83 ;  /* 0x0000000149497824 */ /* 0x000fe400078e0253 */
[----:B------:R-:W-:-:S03]  /*2710*/  IMAD.WIDE.U32 R76, R65, UR10, R76 ;  /* 0x0000000a414c7c25 */ /* 0x000fc6000f8e004c */
[----:B------:R-:W-:Y:S01]  /*2720*/  LEA.HI.X R87, R82, UR13, R73, 0x4, P0 ;  /* 0x0000000d52577c11 */ /* 0x000fe200080f2449 */
[----:B------:R-:W-:Y:S02]  /*2730*/  IMAD R70, R65, UR11, R70 ;  /* 0x0000000b41467c24 */ /* 0x000fe4000f8e0246 */
[----:B------:R-:W-:Y:S02]  /*2740*/  IMAD R71, R67, UR11, R68 ;  /* 0x0000000b43477c24 */ /* 0x000fe4000f8e0244 */
[----:B------:R-:W-:Y:S01]  /*2750*/  IMAD R68, R66, UR11, R69 ;  /* 0x0000000b42447c24 */ /* 0x000fe2000f8e0245 */
[----:B------:R-:W-:Y:S01]  /*2760*/  IADD3 R70, R70, R77, RZ ;  /* 0x0000004d46467210 */ /* 0x000fe20007ffe0ff */
[----:B------:R-:W-:Y:S01]  /*2770*/  IMAD R69, R65, UR15, R78 ;  /* 0x0000000f41457c24 */ /* 0x000fe2000f8e024e */
[----:B------:R-:W-:Y:S01]  /*2780*/  LEA R78, P0, R76, UR8, 0x4 ;  /* 0x000000084c4e7c11 */ /* 0x000fe2000f8020ff */
[----:B------:R-:W-:Y:S01]  /*2790*/  IMAD.IADD R71, R71, 0x1, R85 ;  /* 0x0000000147477824 */ /* 0x000fe200078e0255 */
[----:B------:R-:W-:Y:S01]  /*27a0*/  IADD3 R68, R68, R97, RZ ;  /* 0x0000006144447210 */ /* 0x000fe20007ffe0ff */
[----:B------:R-:W-:Y:S01]  /*27b0*/  IMAD.IADD R69, R69, 0x1, R81 ;  /* 0x0000000145457824 */ /* 0x000fe200078e0251 */
[----:B------:R-:W-:-:S02]  /*27c0*/  LEA.HI.X R79, R76, UR9, R70, 0x4, P0 ;  /* 0x000000094c4f7c11 */ /* 0x000fc400080f2446 */
[----:B------:R-:W-:Y:S02]  /*27d0*/  ISETP.GE.OR P0, PT, R119, UR16, P3 ;  /* 0x0000001077007c0c */ /* 0x000fe40009f06670 */
[----:B------:R-:W-:Y:S02]  /*27e0*/  LEA.HI.X R89, R84, UR9, R71, 0x4, P1 ;  /* 0x0000000954597c11 */ /* 0x000fe400088f2447 */
[----:B------:R-:W-:Y:S02]  /*27f0*/  LEA R84, P2, R96, UR8, 0x4 ;  /* 0x0000000860547c11 */ /* 0x000fe4000f8420ff */
[----:B------:R-:W-:Y:S02]  /*2800*/  LEA R82, P1, R80, UR12, 0x4 ;  /* 0x0000000c50527c11 */ /* 0x000fe4000f8220ff */
[----:B------:R-:W-:Y:S02]  /*2810*/  LEA.HI.X R85, R96, UR9, R68, 0x4, P2 ;  /* 0x0000000960557c11 */ /* 0x000fe400090f2444 */
[----:B------:R-:W-:-:S02]  /*2820*/  LEA.HI.X R83, R80, UR13, R69, 0x4, P1 ;  /* 0x0000000d50537c11 */ /* 0x000fc400088f2445 */
[----:B------:R-:W-:Y:S02]  /*2830*/  ISETP.GE.OR P1, PT, R67, UR16, P3 ;  /* 0x0000001043007c0c */ /* 0x000fe40009f26670 */
[----:B------:R-:W-:Y:S01]  /*2840*/  ISETP.GE.OR P2, PT, R66, UR16, P3 ;  /* 0x0000001042007c0c */ /* 0x000fe20009f46670 */
[----:B------:R-:W-:-:S12]  /*2850*/  @P0 BRA `(.L_x_3) ;  /* 0x00000004000c0947 */ /* 0x000fd80003800000 */
[----:B------:R-:W-:Y:S01]  /*2860*/  SHF.R.S32.HI R80, RZ, 0x1f, R119 ;  /* 0x0000001fff507819 */ /* 0x000fe20000011477 */
[----:B------:R-:W-:Y:S01]  /*2870*/  ULDC.64 UR4, c[0x0][0x268] ;  /* 0x00009a0000047ab9 */ /* 0x000fe20000000a00 */
[--C-:B------:R-:W-:Y:S01]  /*2880*/  SHF.R.S32.HI R121, RZ, 0x1f, R120.reuse ;  /* 0x0000001fff797819 */ /* 0x100fe20000011478 */
[----:B------:R-:W-:Y:S01]  /*2890*/  ULDC UR21, c[0x0][0x21c] ;  /* 0x0000870000157ab9 */ /* 0x000fe20000000800 */
[----:B------:R-:W-:Y:S01]  /*28a0*/  ULDC.64 UR6, c[0x0][0x220] ;  /* 0x0000880000067ab9 */ /* 0x000fe20000000a00 */
[----:B------:R-:W-:Y:S01]  /*28b0*/  IMAD R68, R80, UR4, RZ ;  /* 0x0000000450447c24 */ /* 0x000fe2000f8e02ff */
[----:B------:R-:W-:Y:S01]  /*28c0*/  ULDC UR20, c[0x0][0x228] ;  /* 0x00008a0000147ab9 */ /* 0x000fe20000000800 */
[----:B------:R-:W-:-:S04]  /*28d0*/  IMAD.WIDE.U32 R70, R119, UR4, R120 ;  /* 0x0000000477467c25 */ /* 0x000fc8000f8e0078 */
[----:B------:R-:W-:Y:S01]  /*28e0*/  IMAD R68, R119, UR5, R68 ;  /* 0x0000000577447c24 */ /* 0x000fe2000f8e0244 */
[----:B------:R-:W-:Y:S02]  /*28f0*/  ULDC.64 UR4, c[0x0][0x260] ;  /* 0x0000980000047ab9 */ /* 0x000fe40000000a00 */
[----:B------:R-:W-:Y:S02]  /*2900*/  LEA R96, P0, R70, UR4, 0x4 ;  /* 0x0000000446607c11 */ /* 0x000fe4000f8020ff */
[----:B------:R-:W-:-:S04]  /*2910*/  IADD3 R68, R71, R68, RZ ;  /* 0x0000004447447210 */ /* 0x000fc80007ffe0ff */
[----:B------:R-:W-:Y:S01]  /*2920*/  LEA.HI.X R97, R70, UR5, R68, 0x4, P0 ;  /* 0x0000000546617c11 */ /* 0x000fe200080f2444 */
[----:B------:R-:W-:-:S04]  /*2930*/  ULDC.64 UR4, c[0x0][0x278] ;  /* 0x00009e0000047ab9 */ /* 0x000fc80000000a00 */
[----:B------:R-:W2:Y:S04]  /*2940*/  LDG.E R70, desc[UR18][R96.64+0xc] ;  /* 0x00000c1260467981 */ /* 0x000ea8000c1e1900 */
[----:B------:R-:W3:Y:S04]  /*2950*/  LDG.E R71, desc[UR18][R96.64] ;  /* 0x0000001260477981 */ /* 0x000ee8000c1e1900 */
[----:B------:R-:W4:Y:S04]  /*2960*/  LDG.E R68, desc[UR18][R96.64+0x4] ;  /* 0x0000041260447981 */ /* 0x000f28000c1e1900 */
[----:B------:R0:W5:Y:S01]  /*2970*/  LDG.E R69, desc[UR18][R96.64+0x8] ;  /* 0x0000081260457981 */ /* 0x000162000c1e1900 */
[----:B------:R-:W-:-:S02]  /*2980*/  IMAD R80, R80, UR4, RZ ;  /* 0x0000000450507c24 */ /* 0x000fc4000f8e02ff */
[----:B------:R-:W-:Y:S01]  /*2990*/  FMUL R73, R0, UR21 ;  /* 0x0000001500497c20 */ /* 0x000fe20008400000 */
[----:B------:R-:W-:-:S04]  /*29a0*/  IMAD.WIDE.U32 R98, R119, UR4, R120 ;  /* 0x0000000477627c25 */ /* 0x000fc8000f8e0078 */
[C---:B------:R-:W-:Y:S01]  /*29b0*/  FMUL R77, R4.reuse, UR21 ;  /* 0x00000015044d7c20 */ /* 0x040fe20008400000 */
[C---:B------:R-:W-:Y:S01]  /*29c0*/  FMUL R76, R4.reuse, UR7 ;  /* 0x00000007044c7c20 */ /* 0x040fe20008400000 */
[C---:B------:R-:W-:Y:S01]  /*29d0*/  FMUL R75, R4.reuse, UR6 ;  /* 0x00000006044b7c20 */ /* 0x040fe20008400000 */
[----:B------:R-:W-:Y:S02]  /*29e0*/  IMAD R80, R119, UR5, R80 ;  /* 0x0000000577507c24 */ /* 0x000fe4000f8e0250 */
[----:B------:R-:W-:Y:S01]  /*29f0*/  FFMA R73, R4, UR20, -R73 ;  /* 0x0000001404497c23 */ /* 0x000fe20008000849 */
[----:B------:R-:W-:Y:S01]  /*2a00*/  ULDC.64 UR4, c[0x0][0x270] ;  /* 0x00009c0000047ab9 */ /* 0x000fe20000000a00 */
[----:B------:R-:W-:Y:S01]  /*2a10*/  FFMA R75, R2, UR20, R75 ;  /* 0x00000014024b7c23 */ /* 0x000fe2000800004b */
[----:B------:R-:W-:Y:S01]  /*2a20*/  IADD3 R4, R99, R80, RZ ;  /* 0x0000005063047210 */ /* 0x000fe20007ffe0ff */
[----:B------:R-:W-:Y:S01]  /*2a30*/  FFMA R80, R0, UR20, R77 ;  /* 0x0000001400507c23 */ /* 0x000fe2000800004d */
[----:B------:R-:W-:Y:S01]  /*2a40*/  FFMA R77, R3, UR20, R76 ;  /* 0x00000014034d7c23 */ /* 0x000fe2000800004c */
[----:B------:R-:W-:-:S02]  /*2a50*/  FFMA R76, -R2, UR6, R73 ;  /* 0x00000006024c7c23 */ /* 0x000fc40008000149 */
[C---:B------:R-:W-:Y:S01]  /*2a60*/  FFMA R81, R3.reuse, UR6, R80 ;  /* 0x0000000603517c23 */ /* 0x040fe20008000050 */
[C---:B------:R-:W-:Y:S01]  /*2a70*/  FFMA R77, R2.reuse, UR21, R77 ;  /* 0x00000015024d7c23 */ /* 0x040fe2000800004d */
[----:B------:R-:W-:Y:S02]  /*2a80*/  FFMA R76, -R3, UR7, R76 ;  /* 0x00000007034c7c23 */ /* 0x000fe4000800014c */
[----:B------:R-:W-:Y:S01]  /*2a90*/  FFMA R81, -R2, UR7, R81 ;  /* 0x0000000702517c23 */ /* 0x000fe20008000151 */
[----:B------:R-:W-:Y:S01]  /*2aa0*/  FFMA R77, -R0, UR6, R77 ;  /* 0x00000006004d7c23 */ /* 0x000fe2000800014d */
[----:B0-----:R-:W-:-:S04]  /*2ab0*/  LEA R96, P0, R98, UR4, 0x4 ;  /* 0x0000000462607c11 */ /* 0x001fc8000f8020ff */
[----:B------:R-:W-:Y:S01]  /*2ac0*/  LEA.HI.X R97, R98, UR5, R4, 0x4, P0 ;  /* 0x0000000562617c11 */ /* 0x000fe200080f2404 */
[----:B------:R-:W-:Y:S01]  /*2ad0*/  FFMA R4, R0, UR7, R75 ;  /* 0x0000000700047c23 */ /* 0x000fe2000800004b */
[----:B------:R-:W-:Y:S01]  /*2ae0*/  ULDC.64 UR6, c[0x0][0x250] ;  /* 0x0000940000067ab9 */ /* 0x000fe20000000a00 */
[----:B------:R-:W-:Y:S02]  /*2af0*/  ULDC.64 UR4, c[0x0][0x258] ;  /* 0x0000960000047ab9 */ /* 0x000fe40000000a00 */
[----:B------:R-:W-:Y:S01]  /*2b00*/  FFMA R4, -R3, UR21, R4 ;  /* 0x0000001503047c23 */ /* 0x000fe20008000104 */
[C---:B--2---:R-:W-:Y:S01]  /*2b10*/  FMUL R2, R70.reuse, UR6 ;  /* 0x0000000646027c20 */ /* 0x044fe20008400000 */
[C---:B------:R-:W-:Y:S01]  /*2b20*/  FMUL R73, R70.reuse, UR7 ;  /* 0x0000000746497c20 */ /* 0x040fe20008400000 */
[----:B------:R-:W-:Y:S01]  /*2b30*/  FMUL R80, R70, UR4 ;  /* 0x0000000446507c20 */ /* 0x000fe20008400000 */
[C---:B---3--:R-:W-:Y:S01]  /*2b40*/  FMUL R3, R71.reuse, UR6 ;  /* 0x0000000647037c20 */ /* 0x048fe20008400000 */
[----:B------:R-:W-:Y:S01]  /*2b50*/  FFMA R2, R71, UR5, R2 ;  /* 0x0000000547027c23 */ /* 0x000fe20008000002 */
[----:B----4-:R-:W-:-:S02]  /*2b60*/  FFMA R0, R68, UR5, R73 ;  /* 0x0000000544007c23 */ /* 0x010fc40008000049 */
[----:B------:R-:W-:Y:S01]  /*2b70*/  FFMA R3, R70, UR5, -R3 ;  /* 0x0000000546037c23 */ /* 0x000fe20008000803 */
[C---:B-----5:R-:W-:Y:S01]  /*2b80*/  FFMA R73, R69.reuse, UR5, R80 ;  /* 0x0000000545497c23 */ /* 0x060fe20008000050 */
[----:B------:R-:W-:Y:S01]  /*2b90*/  FFMA R75, R69, UR7, R2 ;  /* 0x00000007454b7c23 */ /* 0x000fe20008000002 */
[----:B------:R-:W-:Y:S01]  /*2ba0*/  FFMA R0, R71, UR4, R0 ;  /* 0x0000000447007c23 */ /* 0x000fe20008000000 */
[C---:B------:R-:W-:Y:S01]  /*2bb0*/  FFMA R70, -R68.reuse, UR7, R3 ;  /* 0x0000000744467c23 */ /* 0x040fe20008000103 */
[C---:B------:R-:W-:Y:S01]  /*2bc0*/  FFMA R2, R68.reuse, UR6, R73 ;  /* 0x0000000644027c23 */ /* 0x040fe20008000049 */
[----:B------:R-:W-:Y:S01]  /*2bd0*/  FFMA R68, -R68, UR4, R75 ;  /* 0x0000000444447c23 */ /* 0x000fe2000800014b */
[C---:B------:R-:W-:Y:S01]  /*2be0*/  FFMA R3, -R69.reuse, UR6, R0 ;  /* 0x0000000645037c23 */ /* 0x040fe20008000100 */
[----:B------:R-:W-:Y:S01]  /*2bf0*/  FFMA R69, -R69, UR4, R70 ;  /* 0x0000000445457c23 */ /* 0x000fe20008000146 */
[----:B------:R-:W-:Y:S01]  /*2c00*/  FFMA R2, -R71, UR7, R2 ;  /* 0x0000000747027c23 */ /* 0x000fe20008000102 */
[----:B------:R-:W-:Y:S01]  /*2c10*/  FADD R81, R81, R68 ;  /* 0x0000004451517221 */ /* 0x000fe20000000000 */
[----:B------:R-:W-:Y:S01]  /*2c20*/  FADD R3, R4, R3 ;  /* 0x0000000304037221 */ /* 0x000fe20000000000 */
[----:B------:R-:W-:Y:S01]  /*2c30*/  FADD R69, R76, R69 ;  /* 0x000000454c457221 */ /* 0x000fe20000000000 */
[----:B------:R-:W-:-:S02]  /*2c40*/  FADD R77, R77, R2 ;  /* 0x000000024d4d7221 */ /* 0x000fc40000000000 */
[----:B------:R0:W-:Y:S04]  /*2c50*/  STG.E desc[UR18][R96.64], R81 ;  /* 0x0000005160007986 */ /* 0x0001e8000c101912 */
[----:B------:R0:W-:Y:S04]  /*2c60*/  STG.E desc[UR18][R96.64+0x4], R3 ;  /* 0x0000040360007986 */ /* 0x0001e8000c101912 */
[----:B------:R0:W-:Y:S04]  /*2c70*/  STG.E desc[UR18][R96.64+0x8], R77 ;  /* 0x0000084d60007986 */ /* 0x0001e8000c101912 */
[----:B------:R0:W-:Y:S02]  /*2c80*/  STG.E desc[UR18][R96.64+0xc], R69 ;  /* 0x00000c4560007986 */ /* 0x0001e4000c101912 */
.L_x_3:
[----:B------:R-:W-:Y:S05]  /*2c90*/  BSYNC B0 ;  /* 0x0000000000007941 */ /* 0x000fea0003800000 */
.L_x_2:
[----:B------:R-:W-:Y:S04]  /*2ca0*/  BSSY B0, `(.L_x_4) ;  /* 0x0000046000007945 */ /* 0x000fe80003800000 */
[----:B------:R-:W-:Y:S05]  /*2cb0*/  @P1 BRA `(.L_x_5) ;  /* 0x0000000400101947 */ /* 0x000fea0003800000 */
[----:B------:R-:W-:Y:S01]  /*2cc0*/  SHF.R.S32.HI R68, RZ, 0x1f, R67 ;  /* 0x0000001fff447819 */ /* 0x000fe20000011443 */
[----:B------:R-:W-:Y:S01]  /*2cd0*/  ULDC.64 UR4, c[0x0][0x268] ;  /* 0x00009a0000047ab9 */ /* 0x000fe20000000a00 */
[----:B0-----:R-:W-:Y:S01]  /*2ce0*/  SHF.R.S32.HI R81, RZ, 0x1f, R120 ;  /* 0x0000001fff517819 */ /* 0x001fe20000011478 */
[----:B------:R-:W-:Y:S01]  /*2cf0*/  ULDC UR21, c[0x0][0x21c] ;  /* 0x0000870000157ab9 */ /* 0x000fe20000000800 */
[----:B------:R-:W-:Y:S01]  /*2d00*/  MOV R80, R120 ;  /* 0x0000007800507202 */ /* 0x000fe20000000f00 */
[----:B------:R-:W-:Y:S01]  /*2d10*/  IMAD R0, R68, UR4, RZ ;  /* 0x0000000444007c24 */ /* 0x000fe2000f8e02ff */
[----:B------:R-:W-:Y:S01]  /*2d20*/  ULDC.64 UR6, c[0x0][0x220] ;  /* 0x0000880000067ab9 */ /* 0x000fe20000000a00 */
[----:B------:R-:W-:Y:S02]  /*2d30*/  ULDC UR20, c[0x0][0x228] ;  /* 0x00008a0000147ab9 */ /* 0x000fe40000000800 */
[C---:B------:R-:W-:Y:S02]  /*2d40*/  IMAD R0, R67.reuse, UR5, R0 ;  /* 0x0000000543007c24 */ /* 0x040fe4000f8e0200 */
[----:B------:R-:W-:Y:S01]  /*2d50*/  IMAD.WIDE.U32 R2, R67, UR4, R80 ;  /* 0x0000000443027c25 */ /* 0x000fe2000f8e0050 */
[----:B------:R-:W-:-:S04]  /*2d60*/  ULDC.64 UR4, c[0x0][0x260] ;  /* 0x0000980000047ab9 */ /* 0x000fc80000000a00 */
[----:B------:R-:W-:Y:S02]  /*2d70*/  IADD3 R0, R3, R0, RZ ;  /* 0x0000000003007210 */ /* 0x000fe40007ffe0ff */
[----:B------:R-:W-:-:S04]  /*2d80*/  LEA R70, P0, R2, UR4, 0x4 ;  /* 0x0000000402467c11 */ /* 0x000fc8000f8020ff */
        /* <DEDUP_REMOVED lines=9> */
[C---:B------:R-:W-:Y:S01]  /*2e20*/  FFMA R69, R8.reuse, UR20, -R69 ;  /* 0x0000001408457c23 */ /* 0x040fe20008000845 */
[----:B------:R-:W-:Y:S02]  /*2e30*/  IMAD R73, R67, UR5, R68 ;  /* 0x0000000543497c24 */ /* 0x000fe4000f8e0244 */
[----:B------:R-:W-:Y:S01]  /*2e40*/  FMUL R68, R8, UR21 ;  /* 0x0000001508447c20 */ /* 0x000fe20008400000 */
[----:B------:R-:W-:Y:S02]  /*2e50*/  ULDC.64 UR4, c[0x0][0x270] ;  /* 0x00009c0000047ab9 */ /* 0x000fe40000000a00 */
[----:B------:R-:W-:Y:S01]  /*2e60*/  LEA R76, P0, R80, UR4, 0x4 ;  /* 0x00000004504c7c11 */ /* 0x000fe2000f8020ff */
[----:B------:R-:W-:Y:S01]  /*2e70*/  FFMA R68, R5, UR20, R68 ;  /* 0x0000001405447c23 */ /* 0x000fe20008000044 */
[C---:B0-----:R-:W-:Y:S01]  /*2e80*/  FMUL R70, R8.reuse, UR7 ;  /* 0x0000000708467c20 */ /* 0x041fe20008400000 */
[----:B------:R-:W-:Y:S01]  /*2e90*/  FMUL R71, R8, UR6 ;  /* 0x0000000608477c20 */ /* 0x000fe20008400000 */
[----:B------:R-:W-:-:S02]  /*2ea0*/  IADD3 R8, R81, R73, RZ ;  /* 0x0000004951087210 */ /* 0x000fc40007ffe0ff */
[C---:B------:R-:W-:Y:S01]  /*2eb0*/  FFMA R73, R7.reuse, UR20, R70 ;  /* 0x0000001407497c23 */ /* 0x040fe20008000046 */
[----:B------:R-:W-:Y:S01]  /*2ec0*/  FFMA R70, R6, UR20, R71 ;  /* 0x0000001406467c23 */ /* 0x000fe20008000047 */
[----:B------:R-:W-:Y:S01]  /*2ed0*/  LEA.HI.X R77, R80, UR5, R8, 0x4, P0 ;  /* 0x00000005504d7c11 */ /* 0x000fe200080f2408 */
[----:B------:R-:W-:Y:S01]  /*2ee0*/  FFMA R71, R7, UR6, R68 ;  /* 0x0000000607477c23 */ /* 0x000fe20008000044 */
[C---:B------:R-:W-:Y:S01]  /*2ef0*/  FFMA R8, R6.reuse, UR21, R73 ;  /* 0x0000001506087c23 */ /* 0x040fe20008000049 */
[C---:B------:R-:W-:Y:S01]  /*2f00*/  FFMA R68, -R6.reuse, UR6, R69 ;  /* 0x0000000606447c23 */ /* 0x040fe20008000145 */
[C---:B------:R-:W-:Y:S01]  /*2f10*/  FFMA R70, R5.reuse, UR7, R70 ;  /* 0x0000000705467c23 */ /* 0x040fe20008000046 */
[----:B------:R-:W-:Y:S01]  /*2f20*/  FFMA R71, -R6, UR7, R71 ;  /* 0x0000000706477c23 */ /* 0x000fe20008000147 */
[----:B------:R-:W-:Y:S01]  /*2f30*/  FFMA R8, -R5, UR6, R8 ;  /* 0x0000000605087c23 */ /* 0x000fe20008000108 */
[C---:B------:R-:W-:Y:S01]  /*2f40*/  FFMA R68, -R7.reuse, UR7, R68 ;  /* 0x0000000707447c23 */ /* 0x040fe20008000144 */
[----:B------:R-:W-:Y:S01]  /*2f50*/  ULDC.64 UR6, c[0x0][0x250] ;  /* 0x0000940000067ab9 */ /* 0x000fe20000000a00 */
[----:B------:R-:W-:Y:S01]  /*2f60*/  ULDC.64 UR4, c[0x0][0x258] ;  /* 0x0000960000047ab9 */ /* 0x000fe20000000a00 */
        /* <DEDUP_REMOVED lines=25> */
.L_x_5:
[----:B------:R-:W-:Y:S05]  /*3100*/  BSYNC B0 ;  /* 0x0000000000007941 */ /* 0x000fea0003800000 */
.L_x_4:
[----:B------:R-:W-:Y:S04]  /*3110*/  BSSY B0, `(.L_x_6) ;  /* 0x0000046000007945 */ /* 0x000fe80003800000 */
[----:B------:R-:W-:Y:S05]  /*3120*/  @P2 BRA `(.L_x_7) ;  /* 0x0000000400102947 */ /* 0x000fea0003800000 */
[----:B-1----:R-:W-:Y:S01]  /*3130*/  SHF.R.S32.HI R5, RZ, 0x1f, R66 ;  /* 0x0000001fff057819 */ /* 0x002fe20000011442 */
[----:B------:R-:W-:Y:S01]  /*3140*/  ULDC.64 UR4, c[0x0][0x268] ;  /* 0x00009a0000047ab9 */ /* 0x000fe20000000a00 */
[----:B0-----:R-:W-:Y:S01]  /*3150*/  SHF.R.S32.HI R69, RZ, 0x1f, R120 ;  /* 0x0000001fff457819 */ /* 0x001fe20000011478 */
[----:B------:R-:W-:Y:S01]  /*3160*/  ULDC UR21, c[0x0][0x21c] ;  /* 0x0000870000157ab9 */ /* 0x000fe20000000800 */
[----:B------:R-:W-:Y:S01]  /*3170*/  MOV R68, R120 ;  /* 0x0000007800447202 */ /* 0x000fe20000000f00 */
[----:B------:R-:W-:Y:S01]  /*3180*/  IMAD R3, R5, UR4, RZ ;  /* 0x0000000405037c24 */ /* 0x000fe2000f8e02ff */
[----:B------:R-:W-:Y:S01]  /*3190*/  ULDC UR20, c[0x0][0x228] ;  /* 0x00008a0000147ab9 */ /* 0x000fe20000000800 */
[----:B------:R-:W-:Y:S02]  /*31a0*/  ULDC.64 UR6, c[0x0][0x220] ;  /* 0x0000880000067ab9 */ /* 0x000fe40000000a00 */
        /* <DEDUP_REMOVED lines=14> */
[----:B------:R-:W-:Y:S01]  /*3290*/  FMUL R7, R12, UR6 ;  /* 0x000000060c077c20 */ /* 0x000fe20008400000 */
[C---:B------:R-:W-:Y:S01]  /*32a0*/  FFMA R6, R9.reuse, UR20, R6 ;  /* 0x0000001409067c23 */ /* 0x040fe20008000006 */
[----:B------:R-:W-:Y:S02]  /*32b0*/  IMAD R8, R66, UR5, R5 ;  /* 0x0000000542087c24 */ /* 0x000fe4000f8e0205 */
[----:B------:R-:W-:Y:S01]  /*32c0*/  FMUL R5, R9, UR21 ;  /* 0x0000001509057c20 */ /* 0x000fe20008400000 */
[----:B------:R-:W-:-:S03]  /*32d0*/  ULDC.64 UR4, c[0x0][0x270] ;  /* 0x00009c0000047ab9 */ /* 0x000fc60000000a00 */
[C---:B------:R-:W-:Y:S01]  /*32e0*/  FFMA R5, R12.reuse, UR20, -R5 ;  /* 0x000000140c057c23 */ /* 0x040fe20008000805 */
[----:B------:R-:W-:Y:S01]  /*32f0*/  FMUL R12, R12, UR7 ;  /* 0x000000070c0c7c20 */ /* 0x000fe20008400000 */
[----:B------:R-:W-:-:S03]  /*3300*/  IADD3 R8, R69, R8, RZ ;  /* 0x0000000845087210 */ /* 0x000fc60007ffe0ff */
[C---:B------:R-:W-:Y:S01]  /*3310*/  FFMA R69, R11.reuse, UR20, R12 ;  /* 0x000000140b457c23 */ /* 0x040fe2000800000c */
[C---:B------:R-:W-:Y:S01]  /*3320*/  FFMA R12, R10.reuse, UR20, R7 ;  /* 0x000000140a0c7c23 */ /* 0x040fe20008000007 */
[----:B------:R-:W-:Y:S02]  /*3330*/  FFMA R7, R11, UR6, R6 ;  /* 0x000000060b077c23 */ /* 0x000fe40008000006 */
[C---:B------:R-:W-:Y:S01]  /*3340*/  FFMA R6, R10.reuse, UR21, R69 ;  /* 0x000000150a067c23 */ /* 0x040fe20008000045 */
[C---:B------:R-:W-:Y:S01]  /*3350*/  FFMA R12, R9.reuse, UR7, R12 ;  /* 0x00000007090c7c23 */ /* 0x040fe2000800000c */
[----:B------:R-:W-:Y:S01]  /*3360*/  FFMA R7, -R10, UR7, R7 ;  /* 0x000000070a077c23 */ /* 0x000fe20008000107 */
[C---:B0-----:R-:W-:Y:S01]  /*3370*/  LEA R70, P0, R68.reuse, UR4, 0x4 ;  /* 0x0000000444467c11 */ /* 0x041fe2000f8020ff */
[----:B------:R-:W-:Y:S01]  /*3380*/  FFMA R6, -R9, UR6, R6 ;  /* 0x0000000609067c23 */ /* 0x000fe20008000106 */
[----:B------:R-:W-:Y:S02]  /*3390*/  FFMA R12, -R11, UR21, R12 ;  /* 0x000000150b0c7c23 */ /* 0x000fe4000800010c */
[----:B------:R-:W-:Y:S01]  /*33a0*/  LEA.HI.X R71, R68, UR5, R8, 0x4, P0 ;  /* 0x0000000544477c11 */ /* 0x000fe200080f2408 */
[----:B------:R-:W-:Y:S01]  /*33b0*/  FFMA R8, -R10, UR6, R5 ;  /* 0x000000060a087c23 */ /* 0x000fe20008000105 */
[----:B------:R-:W-:-:S03]  /*33c0*/  ULDC.64 UR4, c[0x0][0x258] ;  /* 0x0000960000047ab9 */ /* 0x000fc60000000a00 */
[----:B------:R-:W-:Y:S01]  /*33d0*/  FFMA R10, -R11, UR7, R8 ;  /* 0x000000070b0a7c23 */ /* 0x000fe20008000108 */
[----:B------:R-:W-:Y:S02]  /*33e0*/  ULDC.64 UR6, c[0x0][0x250] ;  /* 0x0000940000067ab9 */ /* 0x000fe40000000a00 */
[C---:B--2---:R-:W-:Y:S01]  /*33f0*/  FMUL R11, R3.reuse, UR6 ;  /* 0x00000006030b7c20 */ /* 0x044fe20008400000 */
[C---:B------:R-:W-:Y:S01]  /*3400*/  FMUL R9, R3.reuse, UR7 ;  /* 0x0000000703097c20 */ /* 0x040fe20008400000 */
[C---:B------:R-:W-:Y:S01]  /*3410*/  FMUL R5, R3.reuse, UR4 ;  /* 0x0000000403057c20 */ /* 0x040fe20008400000 */
[C---:B---3--:R-:W-:Y:S01]  /*3420*/  FMUL R8, R4.reuse, UR6 ;  /* 0x0000000604087c20 */ /* 0x048fe20008400000 */
[----:B------:R-:W-:Y:S01]  /*3430*/  FFMA R11, R4, UR5, R11 ;  /* 0x00000005040b7c23 */ /* 0x000fe2000800000b */
[----:B----4-:R-:W-:Y:S02]  /*3440*/  FFMA R9, R0, UR5, R9 ;  /* 0x0000000500097c23 */ /* 0x010fe40008000009 */
        /* <DEDUP_REMOVED lines=18> */
.L_x_7:
[----:B------:R-:W-:Y:S05]  /*3570*/  BSYNC B0 ;  /* 0x0000000000007941 */ /* 0x000fea0003800000 */
.L_x_6:
[----:B------:R-:W-:Y:S01]  /*3580*/  ISETP.GE.OR P0, PT, R65, UR16, P3 ;  /* 0x0000001041007c0c */ /* 0x000fe20009f06670 */
[----:B------:R-:W-:Y:S01]  /*3590*/  BSSY B0, `(.L_x_8) ;  /* 0x000004b000007945 */ /* 0x000fe20003800000 */
[----:B------:R-:W-:Y:S02]  /*35a0*/  ISETP.NE.AND P2, PT, R74, RZ, PT ;  /* 0x000000ff4a00720c */ /* 0x000fe40003f45270 */
[C---:B------:R-:W-:Y:S02]  /*35b0*/  ISETP.GE.OR P3, PT, R119.reuse, UR16, P5 ;  /* 0x0000001077007c0c */ /* 0x040fe4000af66670 */
[C---:B------:R-:W-:Y:S02]  /*35c0*/  ISETP.GE.OR P6, PT, R119.reuse, UR16, P2 ;  /* 0x0000001077007c0c */ /* 0x040fe400097c6670 */
[----:B------:R-:W-:Y:S02]  /*35d0*/  ISETP.GE.OR P1, PT, R119, UR16, P4 ;  /* 0x0000001077007c0c */ /* 0x000fe4000a726670 */
[----:B------:R-:W-:-:S02]  /*35e0*/  P2R R0, PR, RZ, 0x8 ;  /* 0x00000008ff007803 */ /* 0x000fc40000000000 */
[----:B------:R-:W-:Y:S01]  /*35f0*/  P2R R2, PR, RZ, 0x40 ;  /* 0x00000040ff027803 */ /* 0x000fe20000000000 */
[----:B------:R-:W-:Y:S08]  /*3600*/  @P0 BRA `(.L_x_9) ;  /* 0x00000004000c0947 */ /* 0x000ff00003800000 */
[----:B-12---:R-:W-:Y:S01]  /*3610*/  SHF.R.S32.HI R7, RZ, 0x1f, R65 ;  /* 0x0000001fff077819 */ /* 0x006fe20000011441 */
[----:B------:R-:W-:Y:S01]  /*3620*/  ULDC.64 UR4, c[0x0][0x268] ;  /* 0x00009a0000047ab9 */ /* 0x000fe20000000a00 */
[--C-:B------:R-:W-:Y:S01]  /*3630*/  SHF.R.S32.HI R121, RZ, 0x1f, R120.reuse ;  /* 0x0000001fff797819 */ /* 0x100fe20000011478 */
[----:B------:R-:W-:Y:S01]  /*3640*/  ULDC UR21, c[0x0][0x21c] ;  /* 0x0000870000157ab9 */ /* 0x000fe20000000800 */
[----:B------:R-:W-:Y:S01]  /*3650*/  ULDC UR20, c[0x0][0x228] ;  /* 0x00008a0000147ab9 */ /* 0x000fe20000000800 */
[----:B------:R-:W-:Y:S01]  /*3660*/  IMAD R4, R7, UR4, RZ ;  /* 0x0000000407047c24 */ /* 0x000fe2000f8e02ff */
[----:B------:R-:W-:Y:S01]  /*3670*/  ULDC.64 UR6, c[0x0][0x220] ;  /* 0x0000880000067ab9 */ /* 0x000fe20000000a00 */
[----:B------:R-:W-:-:S04]  /*3680*/  IMAD.WIDE.U32 R8, R65, UR4, R120 ;  /* 0x0000000441087c25 */ /* 0x000fc8000f8e0078 */
[----:B------:R-:W-:Y:S01]  /*3690*/  IMAD R4, R65, UR5, R4 ;  /* 0x0000000541047c24 */ /* 0x000fe2000f8e0204 */
[----:B------:R-:W-:Y:S02]  /*36a0*/  ULDC.64 UR4, c[0x0][0x260] ;  /* 0x0000980000047ab9 */ /* 0x000fe40000000a00 */
[----:B------:R-:W-:Y:S02]  /*36b0*/  LEA R68, P0, R8, UR4, 0x4 ;  /* 0x0000000408447c11 */ /* 0x000fe4000f8020ff */
[----:B------:R-:W-:-:S04]  /*36c0*/  IADD3 R4, R9, R4, RZ ;  /* 0x0000000409047210 */ /* 0x000fc80007ffe0ff */
[----:B0-----:R-:W-:Y:S01]  /*36d0*/  LEA.HI.X R69, R8, UR5, R4, 0x4, P0 ;  /* 0x0000000508457c11 */ /* 0x001fe200080f2404 */
        /* <DEDUP_REMOVED lines=10> */
[C---:B------:R-:W-:Y:S01]  /*3780*/  FFMA R7, R16.reuse, UR20, -R7 ;  /* 0x0000001410077c23 */ /* 0x040fe20008000807 */
[----:B------:R-:W-:Y:S02]  /*3790*/  IMAD R10, R65, UR5, R10 ;  /* 0x00000005410a7c24 */ /* 0x000fe4000f8e020a */
[----:B------:R-:W-:Y:S01]  /*37a0*/  FMUL R16, R16, UR7 ;  /* 0x0000000710107c20 */ /* 0x000fe20008400000 */
[----:B------:R-:W-:Y:S01]  /*37b0*/  ULDC.64 UR4, c[0x0][0x270] ;  /* 0x00009c0000047ab9 */ /* 0x000fe20000000a00 */
[----:B------:R-:W-:Y:S01]  /*37c0*/  FFMA R8, R13, UR20, R8 ;  /* 0x000000140d087c23 */ /* 0x000fe20008000008 */
[----:B------:R-:W-:Y:S01]  /*37d0*/  FFMA R12, R14, UR20, R9 ;  /* 0x000000140e0c7c23 */ /* 0x000fe20008000009 */
[----:B------:R-:W-:Y:S01]  /*37e0*/  IADD3 R10, R71, R10, RZ ;  /* 0x0000000a470a7210 */ /* 0x000fe20007ffe0ff */
[C---:B------:R-:W-:Y:S01]  /*37f0*/  FFMA R11, R15.reuse, UR20, R16 ;  /* 0x000000140f0b7c23 */ /* 0x040fe20008000010 */
[----:B------:R-:W-:Y:S01]  /*3800*/  FFMA R9, R15, UR6, R8 ;  /* 0x000000060f097c23 */ /* 0x000fe20008000008 */
[----:B------:R-:W-:-:S02]  /*3810*/  FFMA R12, R13, UR7, R12 ;  /* 0x000000070d0c7c23 */ /* 0x000fc4000800000c */
[C---:B------:R-:W-:Y:S01]  /*3820*/  FFMA R8, R14.reuse, UR21, R11 ;  /* 0x000000150e087c23 */ /* 0x040fe2000800000b */
[----:B------:R-:W-:Y:S01]  /*3830*/  FFMA R9, -R14, UR7, R9 ;  /* 0x000000070e097c23 */ /* 0x000fe20008000109 */
[----:B------:R-:W-:Y:S02]  /*3840*/  FFMA R12, -R15, UR21, R12 ;  /* 0x000000150f0c7c23 */ /* 0x000fe4000800010c */
[----:B------:R-:W-:Y:S01]  /*3850*/  FFMA R8, -R13, UR6, R8 ;  /* 0x000000060d087c23 */ /* 0x000fe20008000108 */
[----:B0-----:R-:W-:-:S04]  /*3860*/  LEA R68, P0, R70, UR4, 0x4 ;  /* 0x0000000446447c11 */ /* 0x001fc8000f8020ff */
[----:B------:R-:W-:Y:S01]  /*3870*/  LEA.HI.X R69, R70, UR5, R10, 0x4, P0 ;  /* 0x0000000546457c11 */ /* 0x000fe200080f240a */
[----:B------:R-:W-:Y:S01]  /*3880*/  FFMA R10, -R14, UR6, R7 ;  /* 0x000000060e0a7c23 */ /* 0x000fe20008000107 */
[----:B------:R-:W-:-:S03]  /*3890*/  ULDC.64 UR4, c[0x0][0x258] ;  /* 0x0000960000047ab9 */ /* 0x000fc60000000a00 */
[----:B------:R-:W-:Y:S01]  /*38a0*/  FFMA R15, -R15, UR7, R10 ;  /* 0x000000070f0f7c23 */ /* 0x000fe2000800010a */
[----:B------:R-:W-:Y:S02]  /*38b0*/  ULDC.64 UR6, c[0x0][0x250] ;  /* 0x0000940000067ab9 */ /* 0x000fe40000000a00 */
[C---:B--2---:R-:W-:Y:S01]  /*38c0*/  FMUL R11, R5.reuse, UR6 ;  /* 0x00000006050b7c20 */ /* 0x044fe20008400000 */
[C---:B------:R-:W-:Y:S01]  /*38d0*/  FMUL R14, R5.reuse, UR7 ;  /* 0x00000007050e7c20 */ /* 0x040fe20008400000 */
[----:B------:R-:W-:Y:S01]  /*38e0*/  FMUL R13, R5, UR4 ;  /* 0x00000004050d7c20 */ /* 0x000fe20008400000 */
        /* <DEDUP_REMOVED lines=21> */
.L_x_9:
[----:B------:R-:W-:Y:S05]  /*3a40*/  BSYNC B0 ;  /* 0x0000000000007941 */ /* 0x000fea0003800000 */
.L_x_8:
[----:B------:R-:W-:Y:S01]  /*3a50*/  BSSY B0, `(.L_x_10) ;  /* 0x0000034000007945 */ /* 0x000fe20003800000 */
[----:B------:R-:W-:-:S03]  /*3a60*/  ISETP.GE.OR P0, PT, R67, UR16, P4 ;  /* 0x0000001043007c0c */ /* 0x000fc6000a706670 */
[----:B------:R-:W-:Y:S10]  /*3a70*/  @P1 BRA `(.L_x_11) ;  /* 0x0000000000c41947 */ /* 0x000ff40003800000 */
[----:B-123--:R-:W2:Y:S01]  /*3a80*/  LDG.E R5, desc[UR18][R94.64+0xc] ;  /* 0x00000c125e057981 */ /* 0x00eea2000c1e1900 */
[----:B------:R-:W-:Y:S01]  /*3a90*/  ULDC UR7, c[0x0][0x21c] ;  /* 0x0000870000077ab9 */ /* 0x000fe20000000800 */
[----:B------:R-:W-:Y:S02]  /*3aa0*/  ULDC.64 UR4, c[0x0][0x220] ;  /* 0x0000880000047ab9 */ /* 0x000fe40000000a00 */
[----:B------:R-:W3:Y:S04]  /*3ab0*/  LDG.E R6, desc[UR18][R94.64] ;  /* 0x000000125e067981 */ /* 0x000ee8000c1e1900 */
[----:B0-----:R-:W4:Y:S04]  /*3ac0*/  LDG.E R3, desc[UR18][R94.64+0x4] ;  /* 0x000004125e037981 */ /* 0x001f28000c1e1900 */
[----:B------:R-:W5:Y:S01]  /*3ad0*/  LDG.E R4, desc[UR18][R94.64+0x8] ;  /* 0x000008125e047981 */ /* 0x000f62000c1e1900 */
[C---:B------:R-:W-:Y:S01]  /*3ae0*/  FMUL R8, R20.reuse, UR7 ;  /* 0x0000000714087c20 */ /* 0x040fe20008400000 */
[C---:B------:R-:W-:Y:S01]  /*3af0*/  FMUL R10, R20.reuse, UR5 ;  /* 0x00000005140a7c20 */ /* 0x040fe20008400000 */
[----:B------:R-:W-:Y:S01]  /*3b00*/  FMUL R7, R20, UR4 ;  /* 0x0000000414077c20 */ /* 0x000fe20008400000 */
[----:B------:R-:W-:Y:S01]  /*3b10*/  ULDC UR6, c[0x0][0x228] ;  /* 0x00008a0000067ab9 */ /* 0x000fe20000000800 */
[C---:B------:R-:W-:Y:S01]  /*3b20*/  FMUL R9, R17.reuse, UR7 ;  /* 0x0000000711097c20 */ /* 0x040fe20008400000 */
[----:B------:R-:W-:Y:S01]  /*3b30*/  FFMA R8, R17, UR6, R8 ;  /* 0x0000000611087c23 */ /* 0x000fe20008000008 */
[C---:B------:R-:W-:Y:S01]  /*3b40*/  FFMA R11, R19.reuse, UR6, R10 ;  /* 0x00000006130b7c23 */ /* 0x040fe2000800000a */
[----:B------:R-:W-:Y:S01]  /*3b50*/  FFMA R10, R18, UR6, R7 ;  /* 0x00000006120a7c23 */ /* 0x000fe20008000007 */
[----:B------:R-:W-:Y:S01]  /*3b60*/  FFMA R9, R20, UR6, -R9 ;  /* 0x0000000614097c23 */ /* 0x000fe20008000809 */
[----:B------:R-:W-:Y:S01]  /*3b70*/  FFMA R7, R19, UR4, R8 ;  /* 0x0000000413077c23 */ /* 0x000fe20008000008 */
[C---:B------:R-:W-:Y:S01]  /*3b80*/  FFMA R12, R18.reuse, UR7, R11 ;  /* 0x00000007120c7c23 */ /* 0x040fe2000800000b */
[C---:B------:R-:W-:Y:S01]  /*3b90*/  FFMA R10, R17.reuse, UR5, R10 ;  /* 0x00000005110a7c23 */ /* 0x040fe2000800000a */
[C---:B------:R-:W-:Y:S01]  /*3ba0*/  FFMA R8, -R18.reuse, UR4, R9 ;  /* 0x0000000412087c23 */ /* 0x040fe20008000109 */
[----:B------:R-:W-:Y:S01]  /*3bb0*/  FFMA R18, -R18, UR5, R7 ;  /* 0x0000000512127c23 */ /* 0x000fe20008000107 */
[----:B------:R-:W-:Y:S01]  /*3bc0*/  FFMA R17, -R17, UR4, R12 ;  /* 0x0000000411117c23 */ /* 0x000fe2000800010c */
[C---:B------:R-:W-:Y:S01]  /*3bd0*/  FFMA R7, -R19.reuse, UR7, R10 ;  /* 0x0000000713077c23 */ /* 0x040fe2000800010a */
[----:B------:R-:W-:Y:S01]  /*3be0*/  FFMA R19, -R19, UR5, R8 ;  /* 0x0000000513137c23 */ /* 0x000fe20008000108 */
[----:B------:R-:W-:Y:S01]  /*3bf0*/  ULDC.64 UR6, c[0x0][0x250] ;  /* 0x0000940000067ab9 */ /* 0x000fe20000000a00 */
[----:B------:R-:W-:Y:S01]  /*3c00*/  ULDC.64 UR4, c[0x0][0x258] ;  /* 0x0000960000047ab9 */ /* 0x000fe20000000a00 */
        /* <DEDUP_REMOVED lines=24> */
.L_x_11:
[----:B------:R-:W-:Y:S05]  /*3d90*/  BSYNC B0 ;  /* 0x0000000000007941 */ /* 0x000fea0003800000 */
.L_x_10:
[----:B------:R-:W-:Y:S04]  /*3da0*/  BSSY B0, `(.L_x_12) ;  /* 0x0000033000007945 */ /* 0x000fe80003800000 */
[----:B------:R-:W-:Y:S05]  /*3db0*/  @P0 BRA `(.L_x_13) ;  /* 0x0000000000c40947 */ /* 0x000fea0003800000 */
[----:B-123--:R-:W2:Y:S01]  /*3dc0*/  LDG.E R5, desc[UR18][R90.64+0xc] ;  /* 0x00000c125a057981 */ /* 0x00eea2000c1e1900 */
[----:B------:R-:W-:Y:S01]  /*3dd0*/  ULDC UR7, c[0x0][0x21c] ;  /* 0x0000870000077ab9 */ /* 0x000fe20000000800 */
[----:B------:R-:W-:Y:S02]  /*3de0*/  ULDC.64 UR4, c[0x0][0x220] ;  /* 0x0000880000047ab9 */ /* 0x000fe40000000a00 */
[----:B------:R-:W3:Y:S04]  /*3df0*/  LDG.E R6, desc[UR18][R90.64] ;  /* 0x000000125a067981 */ /* 0x000ee8000c1e1900 */
[----:B0---4-:R-:W4:Y:S04]  /*3e00*/  LDG.E R3, desc[UR18][R90.64+0x4] ;  /* 0x000004125a037981 */ /* 0x011f28000c1e1900 */
        /* <DEDUP_REMOVED lines=44> */
.L_x_13:
[----:B------:R-:W-:Y:S05]  /*40d0*/  BSYNC B0 ;  /* 0x0000000000007941 */ /* 0x000fea0003800000 */
.L_x_12:
[----:B------:R-:W-:Y:S01]  /*40e0*/  ISETP.GE.OR P0, PT, R66, UR16, P4 ;  /* 0x0000001042007c0c */ /* 0x000fe2000a706670 */
[----:B------:R-:W-:Y:S01]  /*40f0*/  BSSY B0, `(.L_x_14) ;  /* 0x0000036000007945 */ /* 0x000fe20003800000 */
[----:B------:R-:W-:Y:S02]  /*4100*/  ISETP.GE.OR P1, PT, R65, UR16, P4 ;  /* 0x0000001041007c0c */ /* 0x000fe4000a726670 */
[C---:B------:R-:W-:Y:S02]  /*4110*/  ISETP.GE.OR P6, PT, R67.reuse, UR16, P2 ;  /* 0x0000001043007c0c */ /* 0x040fe400097c6670 */
[----:B------:R-:W-:-:S07]  /*4120*/  ISETP.GE.OR P5, PT, R67, UR16, P5 ;  /* 0x0000001043007c0c */ /* 0x000fce000afa6670 */
        /* <DEDUP_REMOVED lines=50> */
.L_x_15:
[----:B------:R-:W-:Y:S05]  /*4450*/  BSYNC B0 ;  /* 0x0000000000007941 */ /* 0x000fea0003800000 */
.L_x_14:
        /* <DEDUP_REMOVED lines=51> */
.L_x_17:
[----:B------:R-:W-:Y:S05]  /*4790*/  BSYNC B0 ;  /* 0x0000000000007941 */ /* 0x000fea0003800000 */
.L_x_16:
[----:B------:R-:W-:Y:S01]  /*47a0*/  ISETP.NE.AND P0, PT, R2, RZ, PT ;  /* 0x000000ff0200720c */ /* 0x000fe20003f05270 */
[----:B------:R-:W-:Y:S01]  /*47b0*/  BSSY B0, `(.L_x_18) ;  /* 0x0000038000007945 */ /* 0x000fe20003800000 */
[----:B------:R-:W-:Y:S02]  /*47c0*/  ISETP.NE.AND P1, PT, R72, RZ, PT ;  /* 0x000000ff4800720c */ /* 0x000fe40003f25270 */
[C---:B------:R-:W-:Y:S02]  /*47d0*/  ISETP.GE.OR P4, PT, R66.reuse, UR16, P2 ;  /* 0x0000001042007c0c */ /* 0x040fe40009786670 */
[C---:B------:R-:W-:Y:S02]  /*47e0*/  ISETP.GE.OR P3, PT, R65.reuse, UR16, P2 ;  /* 0x0000001041007c0c */ /* 0x040fe40009766670 */
[----:B------:R-:W-:Y:S02]  /*47f0*/  ISETP.GE.OR P2, PT, R66, UR16, P1 ;  /* 0x0000001042007c0c */ /* 0x000fe40008f46670 */
[----:B------:R-:W-:-:S03]  /*4800*/  ISETP.GE.OR P1, PT, R65, UR16, P1 ;  /* 0x0000001041007c0c */ /* 0x000fc60008f26670 */
[----:B------:R-:W-:Y:S10]  /*4810*/  @P0 BRA `(.L_x_19) ;  /* 0x0000000000c40947 */ /* 0x000ff40003800000 */
[----:B------:R-:W5:Y:S01]  /*4820*/  LDG.E R4, desc[UR18][R94.64+0x1c] ;  /* 0x00001c125e047981 */ /* 0x000f62000c1e1900 */
[----:B------:R-:W-:Y:S01]  /*4830*/  ULDC.64 UR4, c[0x0][0x220] ;  /* 0x0000880000047ab9 */ /* 0x000fe20000000a00 */
[----:B------:R-:W-:Y:S02]  /*4840*/  ULDC UR7, c[0x0][0x21c] ;  /* 0x0000870000077ab9 */ /* 0x000fe40000000800 */
[----:B-123--:R-:W2:Y:S04]  /*4850*/  LDG.E R5, desc[UR18][R94.64+0x10] ;  /* 0x000010125e057981 */ /* 0x00eea8000c1e1900 */
[----:B------:R-:W3:Y:S04]  /*4860*/  LDG.E R2, desc[UR18][R94.64+0x14] ;  /* 0x000014125e027981 */ /* 0x000ee8000c1e1900 */
[----:B0---4-:R-:W4:Y:S01]  /*4870*/  LDG.E R3, desc[UR18][R94.64+0x18] ;  /* 0x000018125e037981 */ /* 0x011f22000c1e1900 */
[C---:B------:R-:W-:Y:S01]  /*4880*/  FMUL R6, R36.reuse, UR5 ;  /* 0x0000000524067c20 */ /* 0x040fe20008400000 */
[C---:B------:R-:W-:Y:S01]  /*4890*/  FMUL R8, R36.reuse, UR7 ;  /* 0x0000000724087c20 */ /* 0x040fe20008400000 */
[----:B------:R-:W-:Y:S01]  /*48a0*/  FMUL R7, R36, UR4 ;  /* 0x0000000424077c20 */ /* 0x000fe20008400000 */
[----:B------:R-:W-:Y:S01]  /*48b0*/  ULDC UR6, c[0x0][0x228] ;  /* 0x00008a0000067ab9 */ /* 0x000fe20000000800 */
[----:B------:R-:W-:Y:S01]  /*48c0*/  FMUL R9, R33, UR7 ;  /* 0x0000000721097c20 */ /* 0x000fe20008400000 */
[----:B------:R-:W-:Y:S01]  /*48d0*/  FFMA R11, R35, UR6, R6 ;  /* 0x00000006230b7c23 */ /* 0x000fe20008000006 */
[----:B------:R-:W-:Y:S01]  /*48e0*/  FFMA R8, R33, UR6, R8 ;  /* 0x0000000621087c23 */ /* 0x000fe20008000008 */
[----:B------:R-:W-:Y:S01]  /*48f0*/  FFMA R6, R34, UR6, R7 ;  /* 0x0000000622067c23 */ /* 0x000fe20008000007 */
[----:B------:R-:W-:Y:S01]  /*4900*/  FFMA R9, R36, UR6, -R9 ;  /* 0x0000000624097c23 */ /* 0x000fe20008000809 */
[C---:B------:R-:W-:Y:S01]  /*4910*/  FFMA R10, R34.reuse, UR7, R11 ;  /* 0x00000007220a7c23 */ /* 0x040fe2000800000b */
[----:B------:R-:W-:Y:S01]  /*4920*/  FFMA R7, R35, UR4, R8 ;  /* 0x0000000423077c23 */ /* 0x000fe20008000008 */
        /* <DEDUP_REMOVED lines=8> */
[C---:B-----5:R-:W-:Y:S01]  /*49b0*/  FMUL R10, R4.reuse, UR6 ;  /* 0x00000006040a7c20 */ /* 0x060fe20008400000 */
[C---:B------:R-:W-:Y:S01]  /*49c0*/  FMUL R9, R4.reuse, UR7 ;  /* 0x0000000704097c20 */ /* 0x040fe20008400000 */
[----:B------:R-:W-:Y:S01]  /*49d0*/  FMUL R12, R4, UR4 ;  /* 0x00000004040c7c20 */ /* 0x000fe20008400000 */
[C---:B--2---:R-:W-:Y:S01]  /*49e0*/  FMUL R7, R5.reuse, UR6 ;  /* 0x0000000605077c20 */ /* 0x044fe20008400000 */
[----:B------:R-:W-:Y:S01]  /*49f0*/  FFMA R10, R5, UR5, R10 ;  /* 0x00000005050a7c23 */ /* 0x000fe2000800000a */
[----:B---3--:R-:W-:-:S02]  /*4a00*/  FFMA R8, R2, UR5, R9 ;  /* 0x0000000502087c23 */ /* 0x008fc40008000009 */
[----:B------:R-:W-:Y:S01]  /*4a10*/  FFMA R7, R4, UR5, -R7 ;  /* 0x0000000504077c23 */ /* 0x000fe20008000807 */
[C---:B----4-:R-:W-:Y:S01]  /*4a20*/  FFMA R9, R3.reuse, UR5, R12 ;  /* 0x0000000503097c23 */ /* 0x050fe2000800000c */
        /* <DEDUP_REMOVED lines=16> */
.L_x_19:
[----:B------:R-:W-:Y:S05]  /*4b30*/  BSYNC B0 ;  /* 0x0000000000007941 */ /* 0x000fea0003800000 */
.L_x_18:
[----:B------:R-:W-:Y:S04]  /*4b40*/  BSSY B0, `(.L_x_20) ;  /* 0x0000033000007945 */ /* 0x000fe80003800000 */
[----:B------:R-:W-:Y:S05]  /*4b50*/  @P6 BRA `(.L_x_21) ;  /* 0x0000000000c46947 */ /* 0x000fea0003800000 */
        /* <DEDUP_REMOVED lines=49> */
.L_x_21:
[----:B------:R-:W-:Y:S05]  /*4e70*/  BSYNC B0 ;  /* 0x0000000000007941 */ /* 0x000fea0003800000 */
.L_x_20:
        /* <DEDUP_REMOVED lines=51> */
.L_x_23:
[----:B------:R-:W-:Y:S05]  /*51b0*/  BSYNC B0 ;  /* 0x0000000000007941 */ /* 0x000fea0003800000 */
.L_x_22:
        /* <DEDUP_REMOVED lines=51> */
.L_x_25:
[----:B------:R-:W-:Y:S05]  /*54f0*/  BSYNC B0 ;  /* 0x0000000000007941 */ /* 0x000fea0003800000 */
.L_x_24:
[----:B------:R-:W-:Y:S01]  /*5500*/  ISETP.NE.AND P0, PT, R0, RZ, PT ;  /* 0x000000ff0000720c */ /* 0x000fe20003f05270 */
[----:B------:R-:W-:-:S12]  /*5510*/  BSSY B0, `(.L_x_26) ;  /* 0x0000033000007945 */ /* 0x000fd80003800000 */
[----:B------:R-:W-:Y:S05]  /*5520*/  @P0 BRA `(.L_x_27) ;  /* 0x0000000000c40947 */ /* 0x000fea0003800000 */
[----:B------:R-:W5:Y:S01]  /*5530*/  LDG.E R2, desc[UR18][R94.64+0x2c] ;  /* 0x00002c125e027981 */ /* 0x000f62000c1e1900 */
[----:B------:R-:W-:Y:S01]  /*5540*/  ULDC UR7, c[0x0][0x21c] ;  /* 0x0000870000077ab9 */ /* 0x000fe20000000800 */
[----:B------:R-:W-:Y:S02]  /*5550*/  ULDC.64 UR4, c[0x0][0x220] ;  /* 0x0000880000047ab9 */ /* 0x000fe40000000a00 */
[----:B012-4-:R-:W2:Y:S04]  /*5560*/  LDG.E R3, desc[UR18][R94.64+0x20] ;  /* 0x000020125e037981 */ /* 0x017ea8000c1e1900 */
[----:B------:R-:W4:Y:S04]  /*5570*/  LDG.E R0, desc[UR18][R94.64+0x24] ;  /* 0x000024125e007981 */ /* 0x000f28000c1e1900 */
[----:B------:R-:W4:Y:S01]  /*5580*/  LDG.E R4, desc[UR18][R94.64+0x28] ;  /* 0x000028125e047981 */ /* 0x000f22000c1e1900 */
[C---:B------:R-:W-:Y:S01]  /*5590*/  FMUL R6, R52.reuse, UR7 ;  /* 0x0000000734067c20 */ /* 0x040fe20008400000 */
[C---:B------:R-:W-:Y:S01]  /*55a0*/  FMUL R8, R52.reuse, UR5 ;  /* 0x0000000534087c20 */ /* 0x040fe20008400000 */
[----:B---3--:R-:W-:Y:S01]  /*55b0*/  FMUL R5, R52, UR4 ;  /* 0x0000000434057c20 */ /* 0x008fe20008400000 */
        /* <DEDUP_REMOVED lines=13> */
[----:B------:R-:W-:Y:S01]  /*5690*/  ULDC.64 UR6, c[0x0][0x250] ;  /* 0x0000940000067ab9 */ /* 0x000fe20000000a00 */
[----:B------:R-:W-:Y:S01]  /*56a0*/  FFMA R51, -R51, UR5, R6 ;  /* 0x0000000533337c23 */ /* 0x000fe20008000106 */
[----:B------:R-:W-:Y:S01]  /*56b0*/  ULDC.64 UR4, c[0x0][0x258] ;  /* 0x0000960000047ab9 */ /* 0x000fe20000000a00 */
[C---:B-----5:R-:W-:Y:S01]  /*56c0*/  FMUL R6, R2.reuse, UR6 ;  /* 0x0000000602067c20 */ /* 0x060fe20008400000 */
[C---:B------:R-:W-:Y:S01]  /*56d0*/  FMUL R13, R2.reuse, UR7 ;  /* 0x00000007020d7c20 */ /* 0x040fe20008400000 */
[----:B------:R-:W-:Y:S01]  /*56e0*/  FMUL R9, R2, UR4 ;  /* 0x0000000402097c20 */ /* 0x000fe20008400000 */
[C---:B--2---:R-:W-:Y:S01]  /*56f0*/  FMUL R7, R3.reuse, UR6 ;  /* 0x0000000603077c20 */ /* 0x044fe20008400000 */
[----:B------:R-:W-:Y:S01]  /*5700*/  FFMA R11, R3, UR5, R6 ;  /* 0x00000005030b7c23 */ /* 0x000fe20008000006 */
[----:B----4-:R-:W-:-:S02]  /*5710*/  FFMA R6, R0, UR5, R13 ;  /* 0x0000000500067c23 */ /* 0x010fc4000800000d */
[----:B------:R-:W-:Y:S01]  /*5720*/  FFMA R7, R2, UR5, -R7 ;  /* 0x0000000502077c23 */ /* 0x000fe20008000807 */
[C---:B------:R-:W-:Y:S01]  /*5730*/  FFMA R9, R4.reuse, UR5, R9 ;  /* 0x0000000504097c23 */ /* 0x040fe20008000009 */
[----:B------:R-:W-:Y:S01]  /*5740*/  FFMA R11, R4, UR7, R11 ;  /* 0x00000007040b7c23 */ /* 0x000fe2000800000b */
[C---:B------:R-:W-:Y:S01]  /*5750*/  FFMA R13, R3.reuse, UR4, R6 ;  /* 0x00000004030d7c23 */ /* 0x040fe20008000006 */
        /* <DEDUP_REMOVED lines=14> */
.L_x_27:
[----:B------:R-:W-:Y:S05]  /*5840*/  BSYNC B0 ;  /* 0x0000000000007941 */ /* 0x000fea0003800000 */
.L_x_26:
[----:B------:R-:W-:Y:S04]  /*5850*/  BSSY B0, `(.L_x_28) ;  /* 0x0000033000007945 */ /* 0x000fe80003800000 */
        /* <DEDUP_REMOVED lines=50> */
.L_x_29:
[----:B------:R-:W-:Y:S05]  /*5b80*/  BSYNC B0 ;  /* 0x0000000000007941 */ /* 0x000fea0003800000 */
.L_x_28:
        /* <DEDUP_REMOVED lines=51> */
.L_x_31:
[----:B------:R-:W-:Y:S05]  /*5ec0*/  BSYNC B0 ;  /* 0x0000000000007941 */ /* 0x000fea0003800000 */
.L_x_30:
[----:B------:R-:W-:Y:S05]  /*5ed0*/  @P1 EXIT ;  /* 0x000000000000194d */ /* 0x000fea0003800000 */
[----:B------:R-:W5:Y:S01]  /*5ee0*/  LDG.E R2, desc[UR18][R82.64+0x2c] ;  /* 0x00002c1252027981 */ /* 0x000f62000c1e1900 */
[----:B------:R-:W-:Y:S01]  /*5ef0*/  ULDC.64 UR4, c[0x0][0x220] ;  /* 0x0000880000047ab9 */ /* 0x000fe20000000a00 */
[----:B------:R-:W-:Y:S02]  /*5f00*/  ULDC UR7, c[0x0][0x21c] ;  /* 0x0000870000077ab9 */ /* 0x000fe40000000800 */
[----:B012-4-:R-:W2:Y:S04]  /*5f10*/  LDG.E R3, desc[UR18][R82.64+0x20] ;  /* 0x0000201252037981 */ /* 0x017ea8000c1e1900 */
[----:B------:R-:W4:Y:S04]  /*5f20*/  LDG.E R0, desc[UR18][R82.64+0x24] ;  /* 0x0000241252007981 */ /* 0x000f28000c1e1900 */
[----:B------:R-:W4:Y:S01]  /*5f30*/  LDG.E R4, desc[UR18][R82.64+0x28] ;  /* 0x0000281252047981 */ /* 0x000f22000c1e1900 */
[C---:B---3--:R-:W-:Y:S01]  /*5f40*/  FMUL R5, R61.reuse, UR5 ;  /* 0x000000053d057c20 */ /* 0x048fe20008400000 */
        /* <DEDUP_REMOVED lines=38> */
[----:B------:R-:W-:Y:S04]  /*61b0*/  STG.E desc[UR18][R78.64+0x20], R63 ;  /* 0x0000203f4e007986 */ /* 0x000fe8000c101912 */
[----:B------:R-:W-:Y:S04]  /*61c0*/  STG.E desc[UR18][R78.64+0x24], R5 ;  /* 0x000024054e007986 */ /* 0x000fe8000c101912 */
[----:B------:R-:W-:Y:S04]  /*61d0*/  STG.E desc[UR18][R78.64+0x28], R3 ;  /* 0x000028034e007986 */ /* 0x000fe8000c101912 */
[----:B------:R-:W-:Y:S01]  /*61e0*/  STG.E desc[UR18][R78.64+0x2c], R7 ;  /* 0x00002c074e007986 */ /* 0x000fe2000c101912 */
[----:B------:R-:W-:Y:S05]  /*61f0*/  EXIT ;  /* 0x000000000000794d */ /* 0x000fea0003800000 */
.L_x_32:
[----:B------:R-:W-:-:S00]  /*6200*/  BRA `(.L_x_32) ;  /* 0xfffffffc00fc7947 */ /* 0x000fc0000383ffff */
[----:B------:R-:W-:-:S00]  /*6210*/  NOP ;  /* 0x0000000000007918 */ /* 0x000fc00000000000 */
        /* <DEDUP_REMOVED lines=14> */
.L_x_44:


//--------------------- .text._ZN7cutlass6KernelINS_4gemm6kernel4GemmINS1_11threadblock12MmaPipelinedINS1_9GemmShapeILi64ELi64ELi4EEENS_9transform11threadblock22PredicatedTileIteratorINS_11MatrixShapeILi64ELi4EEENS_10QuaternionIfEENS_6layout8RowMajorELi1ENS8_30PitchLinearStripminedThreadMapINS_16PitchLinearShapeILi4ELi64EEELi256ELi1EEELi1ELb0ENSF_9NoPermuteEEENS9_19RegularTileIteratorISC_SE_NSF_11ColumnMajorELi1ENS8_33TransposePitchLinearThreadMapSimtISK_EELi16EEENSA_INSB_ILi4ELi64EEESE_SO_Li0ESK_Li1ELb0ESL_EENSN_ISS_SE_SG_Li0ESQ_Li16EEESE_SG_NS4_9MmaPolicyINS1_4warp7MmaSimtINS6_ILi32ELi16ELi4EEESE_SO_SE_SG_SE_SG_NSW_13MmaSimtPolicyINSB_ILi8ELi4EEENSF_19RowMajorInterleavedILi1EEENS6_ILi1ELi1ELi1EEEEELi1ELNS_16ComplexTransformE0ELS15_0EbEENSB_ILi2ELi0EEENSB_ILi0ELi2EEELi1EEENS_21NumericArrayConverterISE_SE_Li1ELNS_15FloatRoundStyleE2ENS8_6thread14UnaryTransform8IdentityEEES1F_bEENS_8epilogue11threadblock8EpilogueIS7_S16_Li1ENS1I_22PredicatedTileIteratorINS1I_26OutputTileOptimalThreadMapINS1I_15OutputTileShapeILi64ELi1ELi8ELi2ELi1EEENS1M_ILi1ELi1ELi4ELi1ELi4EEELi256ELi1ELi128EEESE_Lb0ESL_Lb0EEENS1H_4warp20FragmentIteratorSimtISY_NS1_6thread3MmaINS6_ILi4ELi4ELi1EEESE_SO_SE_SG_SE_SG_NS_4arch13OpMultiplyAddEbEESG_S14_EENS1R_16TileIteratorSimtISY_S1Y_SE_SG_S14_EENS1I_18SharedLoadIteratorINS1P_18CompactedThreadMapESE_Li16EEENS1H_6thread17LinearCombinationISE_Li1ESE_SE_LNS25_9ScaleType4KindE0ELS1B_2ESE_EENSB_ILi0ELi5EEELi1ELi1EEENS4_30GemmIdentityThreadblockSwizzleILi1EEELb0EEEEEvNT_6ParamsE --------------------------
	.section	.text._ZN7cutlass6KernelINS_4gemm6kernel4GemmINS1_11threadblock12MmaPipelinedINS1_9GemmShapeILi64ELi64ELi4EEENS_9transform11threadblock22PredicatedTileIteratorINS_11MatrixShapeILi64ELi4EEENS_10QuaternionIfEENS_6layout8RowMajorELi1ENS8_30PitchLinearStripminedThreadMapINS_16PitchLinearShapeILi4ELi64EEELi256ELi1EEELi1ELb0ENSF_9NoPermuteEEENS9_19RegularTileIteratorISC_SE_NSF_11ColumnMajorELi1ENS8_33TransposePitchLinearThreadMapSimtISK_EELi16EEENSA_INSB_ILi4ELi64EEESE_SO_Li0ESK_Li1ELb0ESL_EENSN_ISS_SE_SG_Li0ESQ_Li16EEESE_SG_NS4_9MmaPolicyINS1_4warp7MmaSimtINS6_ILi32ELi16ELi4EEESE_SO_SE_SG_SE_SG_NSW_13MmaSimtPolicyINSB_ILi8ELi4EEENSF_19RowMajorInterleavedILi1EEENS6_ILi1ELi1ELi1EEEEELi1ELNS_16ComplexTransformE0ELS15_0EbEENSB_ILi2ELi0EEENSB_ILi0ELi2EEELi1EEENS_21NumericArrayConverterISE_SE_Li1ELNS_15FloatRoundStyleE2ENS8_6thread14UnaryTransform8IdentityEEES1F_bEENS_8epilogue11threadblock8EpilogueIS7_S16_Li1ENS1I_22PredicatedTileIteratorINS1I_26OutputTileOptimalThreadMapINS1I_15OutputTileShapeILi64ELi1ELi8ELi2ELi1EEENS1M_ILi1ELi1ELi4ELi1ELi4EEELi256ELi1ELi128EEESE_Lb0ESL_Lb0EEENS1H_4warp20FragmentIteratorSimtISY_NS1_6thread3MmaINS6_ILi4ELi4ELi1EEESE_SO_SE_SG_SE_SG_NS_4arch13OpMultiplyAddEbEESG_S14_EENS1R_16TileIteratorSimtISY_S1Y_SE_SG_S14_EENS1I_18SharedLoadIteratorINS1P_18CompactedThreadMapESE_Li16EEENS1H_6thread17LinearCombinationISE_Li1ESE_SE_LNS25_9ScaleType4KindE0ELS1B_2ESE_EENSB_ILi0ELi5EEELi1ELi1EEENS4_30GemmIdentityThreadblockSwizzleILi1EEELb0EEEEEvNT_6ParamsE,"ax",@progbits
	.align	128
.text._ZN7cutlass6KernelINS_4gemm6kernel4GemmINS1_11threadblock12MmaPipelinedINS1_9GemmShapeILi64ELi64ELi4EEENS_9transform11threadblock22PredicatedTileIteratorINS_11MatrixShapeILi64ELi4EEENS_10QuaternionIfEENS_6layout8RowMajorELi1ENS8_30PitchLinearStripminedThreadMapINS_16PitchLinearShapeILi4ELi64EEELi256ELi1EEELi1ELb0ENSF_9NoPermuteEEENS9_19RegularTileIteratorISC_SE_NSF_11ColumnMajorELi1ENS8_33TransposePitchLinearThreadMapSimtISK_EELi16EEENSA_INSB_ILi4ELi64EEESE_SO_Li0ESK_Li1ELb0ESL_EENSN_ISS_SE_SG_Li0ESQ_Li16EEESE_SG_NS4_9MmaPolicyINS1_4warp7MmaSimtINS6_ILi32ELi16ELi4EEESE_SO_SE_SG_SE_SG_NSW_13MmaSimtPolicyINSB_ILi8ELi4EEENSF_19RowMajorInterleavedILi1EEENS6_ILi1ELi1ELi1EEEEELi1ELNS_16ComplexTransformE0ELS15_0EbEENSB_ILi2ELi0EEENSB_ILi0ELi2EEELi1EEENS_21NumericArrayConverterISE_SE_Li1ELNS_15FloatRoundStyleE2ENS8_6thread14UnaryTransform8IdentityEEES1F_bEENS_8epilogue11threadblock8EpilogueIS7_S16_Li1ENS1I_22PredicatedTileIteratorINS1I_26OutputTileOptimalThreadMapINS1I_15OutputTileShapeILi64ELi1ELi8ELi2ELi1EEENS1M_ILi1ELi1ELi4ELi1ELi4EEELi256ELi1ELi128EEESE_Lb0ESL_Lb0EEENS1H_4warp20FragmentIteratorSimtISY_NS1_6thread3MmaINS6_ILi4ELi4ELi1EEESE_SO_SE_SG_SE_SG_NS_4arch13OpMultiplyAddEbEESG_S14_EENS1R_16TileIteratorSimtISY_S1Y_SE_SG_S14_EENS1I_18SharedLoadIteratorINS1P_18CompactedThreadMapESE_Li16EEENS1H_6thread17LinearCombinationISE_Li1ESE_SE_LNS25_9ScaleType4KindE0ELS1B_2ESE_EENSB_ILi0ELi5EEELi1ELi1EEENS4_30GemmIdentityThreadblockSwizzleILi1EEELb0EEEEEvNT_6ParamsE:
        .type           _ZN7cutlass6KernelINS_4gemm6kernel4GemmINS1_11threadblock12MmaPipelinedINS1_9GemmShapeILi64ELi64ELi4EEENS_9transform11threadblock22PredicatedTileIteratorINS_11MatrixShapeILi64ELi4EEENS_10QuaternionIfEENS_6layout8RowMajorELi1ENS8_30PitchLinearStripminedThreadMapINS_16PitchLinearShapeILi4ELi64EEELi256ELi1EEELi1ELb0ENSF_9NoPermuteEEENS9_19RegularTileIteratorISC_SE_NSF_11ColumnMajorELi1ENS8_33TransposePitchLinearThreadMapSimtISK_EELi16EEENSA_INSB_ILi4ELi64EEESE_SO_Li0ESK_Li1ELb0ESL_EENSN_ISS_SE_SG_Li0ESQ_Li16EEESE_SG_NS4_9MmaPolicyINS1_4warp7MmaSimtINS6_ILi32ELi16ELi4EEESE_SO_SE_SG_SE_SG_NSW_13MmaSimtPolicyINSB_ILi8ELi4EEENSF_19RowMajorInterleavedILi1EEENS6_ILi1ELi1ELi1EEEEELi1ELNS_16ComplexTransformE0ELS15_0EbEENSB_ILi2ELi0EEENSB_ILi0ELi2EEELi1EEENS_21NumericArrayConverterISE_SE_Li1ELNS_15FloatRoundStyleE2ENS8_6thread14UnaryTransform8IdentityEEES1F_bEENS_8epilogue11threadblock8EpilogueIS7_S16_Li1ENS1I_22PredicatedTileIteratorINS1I_26OutputTileOptimalThreadMapINS1I_15OutputTileShapeILi64ELi1ELi8ELi2ELi1EEENS1M_ILi1ELi1ELi4ELi1ELi4EEELi256ELi1ELi128EEESE_Lb0ESL_Lb0EEENS1H_4warp20FragmentIteratorSimtISY_NS1_6thread3MmaINS6_ILi4ELi4ELi1EEESE_SO_SE_SG_SE_SG_NS_4arch13OpMultiplyAddEbEESG_S14_EENS1R_16TileIteratorSimtISY_S1Y_SE_SG_S14_EENS1I_18SharedLoadIteratorINS1P_18CompactedThreadMapESE_Li16EEENS1H_6thread17LinearCombinationISE_Li1ESE_SE_LNS25_9ScaleType4KindE0ELS1B_2ESE_EENSB_ILi0ELi5EEELi1ELi1EEENS4_30GemmIdentityThreadblockSwizzleILi1EEELb0EEEEEvNT_6ParamsE,@function
        .size           _ZN7cutlass6KernelINS_4gemm6kernel4GemmINS1_11threadblock12MmaPipelinedINS1_9GemmShapeILi64ELi64ELi4EEENS_9transform11threadblock22PredicatedTileIteratorINS_11MatrixShapeILi64ELi4EEENS_10QuaternionIfEENS_6layout8RowMajorELi1ENS8_30PitchLinearStripminedThreadMapINS_16PitchLinearShapeILi4ELi64EEELi256ELi1EEELi1ELb0ENSF_9NoPermuteEEENS9_19RegularTileIteratorISC_SE_NSF_11ColumnMajorELi1ENS8_33TransposePitchLinearThreadMapSimtISK_EELi16EEENSA_INSB_ILi4ELi64EEESE_SO_Li0ESK_Li1ELb0ESL_EENSN_ISS_SE_SG_Li0ESQ_Li16EEESE_SG_NS4_9MmaPolicyINS1_4warp7MmaSimtINS6_ILi32ELi16ELi4EEESE_SO_SE_SG_SE_SG_NSW_13MmaSimtPolicyINSB_ILi8ELi4EEENSF_19RowMajorInterleavedILi1EEENS6_ILi1ELi1ELi1EEEEELi1ELNS_16ComplexTransformE0ELS15_0EbEENSB_ILi2ELi0EEENSB_ILi0ELi2EEELi1EEENS_21NumericArrayConverterISE_SE_Li1ELNS_15FloatRoundStyleE2ENS8_6thread14UnaryTransform8IdentityEEES1F_bEENS_8epilogue11threadblock8EpilogueIS7_S16_Li1ENS1I_22PredicatedTileIteratorINS1I_26OutputTileOptimalThreadMapINS1I_15OutputTileShapeILi64ELi1ELi8ELi2ELi1EEENS1M_ILi1ELi1ELi4ELi1ELi4EEELi256ELi1ELi128EEESE_Lb0ESL_Lb0EEENS1H_4warp20FragmentIteratorSimtISY_NS1_6thread3MmaINS6_ILi4ELi4ELi1EEESE_SO_SE_SG_SE_SG_NS_4arch13OpMultiplyAddEbEESG_S14_EENS1R_16TileIteratorSimtISY_S1Y_SE_SG_S14_EENS1I_18SharedLoadIteratorINS1P_18CompactedThreadMapESE_Li16EEENS1H_6thread17LinearCombinationISE_Li1ESE_SE_LNS25_9ScaleType4KindE0ELS1B_2ESE_EENSB_ILi0ELi5EEELi1ELi1EEENS4_30GemmIdentityThreadblockSwizzleILi1EEELb0EEEEEvNT_6ParamsE,(.L_x_43 - _ZN7cutlass6KernelINS_4gemm6kernel4GemmINS1_11threadblock12MmaPipelinedINS1_9GemmShapeILi64ELi64ELi4EEENS_9transform11threadblock22PredicatedTileIteratorINS_11MatrixShapeILi64ELi4EEENS_10QuaternionIfEENS_6layout8RowMajorELi1ENS8_30PitchLinearStripminedThreadMapINS_16PitchLinearShapeILi4ELi64EEELi256ELi1EEELi1ELb0ENSF_9NoPermuteEEENS9_19RegularTileIteratorISC_SE_NSF_11ColumnMajorELi1ENS8_33TransposePitchLinearThreadMapSimtISK_EELi16EEENSA_INSB_ILi4ELi64EEESE_SO_Li0ESK_Li1ELb0ESL_EENSN_ISS_SE_SG_Li0ESQ_Li16EEESE_SG_NS4_9MmaPolicyINS1_4warp7MmaSimtINS6_ILi32ELi16ELi4EEESE_SO_SE_SG_SE_SG_NSW_13MmaSimtPolicyINSB_ILi8ELi4EEENSF_19RowMajorInterleavedILi1EEENS6_ILi1ELi1ELi1EEEEELi1ELNS_16ComplexTransformE0ELS15_0EbEENSB_ILi2ELi0EEENSB_ILi0ELi2EEELi1EEENS_21NumericArrayConverterISE_SE_Li1ELNS_15FloatRoundStyleE2ENS8_6thread14UnaryTransform8IdentityEEES1F_bEENS_8epilogue11threadblock8EpilogueIS7_S16_Li1ENS1I_22PredicatedTileIteratorINS1I_26OutputTileOptimalThreadMapINS1I_15OutputTileShapeILi64ELi1ELi8ELi2ELi1EEENS1M_ILi1ELi1ELi4ELi1ELi4EEELi256ELi1ELi128EEESE_Lb0ESL_Lb0EEENS1H_4warp20FragmentIteratorSimtISY_NS1_6thread3MmaINS6_ILi4ELi4ELi1EEESE_SO_SE_SG_SE_SG_NS_4arch13OpMultiplyAddEbEESG_S14_EENS1R_16TileIteratorSimtISY_S1Y_SE_SG_S14_EENS1I_18SharedLoadIteratorINS1P_18CompactedThreadMapESE_Li16EEENS1H_6thread17LinearCombinationISE_Li1ESE_SE_LNS25_9ScaleType4KindE0ELS1B_2ESE_EENSB_ILi0ELi5EEELi1ELi1EEENS4_30GemmIdentityThreadblockSwizzleILi1EEELb0EEEEEvNT_6ParamsE)
        .other          _ZN7cutlass6KernelINS_4gemm6kernel4GemmINS1_11threadblock12MmaPipelinedINS1_9GemmShapeILi64ELi64ELi4EEENS_9transform11threadblock22PredicatedTileIteratorINS_11MatrixShapeILi64ELi4EEENS_10QuaternionIfEENS_6layout8RowMajorELi1ENS8_30PitchLinearStripminedThreadMapINS_16PitchLinearShapeILi4ELi64EEELi256ELi1EEELi1ELb0ENSF_9NoPermuteEEENS9_19RegularTileIteratorISC_SE_NSF_11ColumnMajorELi1ENS8_33TransposePitchLinearThreadMapSimtISK_EELi16EEENSA_INSB_ILi4ELi64EEESE_SO_Li0ESK_Li1ELb0ESL_EENSN_ISS_SE_SG_Li0ESQ_Li16EEESE_SG_NS4_9MmaPolicyINS1_4warp7MmaSimtINS6_ILi32ELi16ELi4EEESE_SO_SE_SG_SE_SG_NSW_13MmaSimtPolicyINSB_ILi8ELi4EEENSF_19RowMajorInterleavedILi1EEENS6_ILi1ELi1ELi1EEEEELi1ELNS_16ComplexTransformE0ELS15_0EbEENSB_ILi2ELi0EEENSB_ILi0ELi2EEELi1EEENS_21NumericArrayConverterISE_SE_Li1ELNS_15FloatRoundStyleE2ENS8_6thread14UnaryTransform8IdentityEEES1F_bEENS_8epilogue11threadblock8EpilogueIS7_S16_Li1ENS1I_22PredicatedTileIteratorINS1I_26OutputTileOptimalThreadMapINS1I_15OutputTileShapeILi64ELi1ELi8ELi2ELi1EEENS1M_ILi1ELi1ELi4ELi1ELi4EEELi256ELi1ELi128EEESE_Lb0ESL_Lb0EEENS1H_4warp20FragmentIteratorSimtISY_NS1_6thread3MmaINS6_ILi4ELi4ELi1EEESE_SO_SE_SG_SE_SG_NS_4arch13OpMultiplyAddEbEESG_S14_EENS1R_16TileIteratorSimtISY_S1Y_SE_SG_S14_EENS1I_18SharedLoadIteratorINS1P_18CompactedThreadMapESE_Li16EEENS1H_6thread17LinearCombinationISE_Li1ESE_SE_LNS25_9ScaleType4KindE0ELS1B_2ESE_EENSB_ILi0ELi5EEELi1ELi1EEENS4_30GemmIdentityThreadblockSwizzleILi1EEELb0EEEEEvNT_6ParamsE,@"STO_CUDA_ENTRY STV_DEFAULT"
_ZN7cutlass6KernelINS_4gemm6kernel4GemmINS1_11threadblock12MmaPipelinedINS1_9GemmShapeILi64ELi64ELi4EEENS_9transform11threadblock22PredicatedTileIteratorINS_11MatrixShapeILi64ELi4EEENS_10QuaternionIfEENS_6layout8RowMajorELi1ENS8_30PitchLinearStripminedThreadMapINS_16PitchLinearShapeILi4ELi64EEELi256ELi1EEELi1ELb0ENSF_9NoPermuteEEENS9_19RegularTileIteratorISC_SE_NSF_11ColumnMajorELi1ENS8_33TransposePitchLinearThreadMapSimtISK_EELi16EEENSA_INSB_ILi4ELi64EEESE_SO_Li0ESK_Li1ELb0ESL_EENSN_ISS_SE_SG_Li0ESQ_Li16EEESE_SG_NS4_9MmaPolicyINS1_4warp7MmaSimtINS6_ILi32ELi16ELi4EEESE_SO_SE_SG_SE_SG_NSW_13MmaSimtPolicyINSB_ILi8ELi4EEENSF_19RowMajorInterleavedILi1EEENS6_ILi1ELi1ELi1EEEEELi1ELNS_16ComplexTransformE0ELS15_0EbEENSB_ILi2ELi0EEENSB_ILi0ELi2EEELi1EEENS_21NumericArrayConverterISE_SE_Li1ELNS_15FloatRoundStyleE2ENS8_6thread14UnaryTransform8IdentityEEES1F_bEENS_8epilogue11threadblock8EpilogueIS7_S16_Li1ENS1I_22PredicatedTileIteratorINS1I_26OutputTileOptimalThreadMapINS1I_15OutputTileShapeILi64ELi1ELi8ELi2ELi1EEENS1M_ILi1ELi1ELi4ELi1ELi4EEELi256ELi1ELi128EEESE_Lb0ESL_Lb0EEENS1H_4warp20FragmentIteratorSimtISY_NS1_6thread3MmaINS6_ILi4ELi4ELi1EEESE_SO_SE_SG_SE_SG_NS_4arch13OpMultiplyAddEbEESG_S14_EENS1R_16TileIteratorSimtISY_S1Y_SE_SG_S14_EENS1I_18SharedLoadIteratorINS1P_18CompactedThreadMapESE_Li16EEENS1H_6thread17LinearCombinationISE_Li1ESE_SE_LNS25_9ScaleType4KindE0ELS1B_2ESE_EENSB_ILi0ELi5EEELi1ELi1EEENS4_30GemmIdentityThreadblockSwizzleILi1EEELb0EEEEEvNT_6ParamsE:
[----:B------:R-:W-:Y:S08]  /*0000*/  LDC R1, c[0x0][0x28] ;  /* 0x00000a00ff017b82 */ /* 0x000ff00000000800 */
[----:B------:R-:W0:Y:S01]  /*0010*/  S2UR UR5, SR_CTAID.X ;  /* 0x00000000000579c3 */ /* 0x000e220000002500 */
[----:B------:R-:W-:Y:S01]  /*0020*/  ULDC UR15, c[0x0][0x228] ;  /* 0x00008a00000f7ab9 */ /* 0x000fe20000000800 */
[----:B------:R-:W-:-:S02]  /*0030*/  UMOV UR4, 0xffffffff ;  /* 0xffffffff00047882 */ /* 0x000fc40000000000 */
[----:B------:R-:W-:-:S04]  /*0040*/  USHF.L.U32 UR4, UR4, UR15, URZ ;  /* 0x0000000f04047299 */ /* 0x000fc8000800063f */
[----:B------:R-:W1:Y:S01]  /*0050*/  S2UR UR6, SR_CTAID.Y ;  /* 0x00000000000679c3 */ /* 0x000e620000002600 */
[----:B0-----:R-:W-:Y:S02]  /*0060*/  ULOP3.LUT UR4, UR5, UR4, URZ, 0x30, !UPT ;  /* 0x0000000405047292 */ /* 0x001fe4000f8e303f */
[----:B-1----:R-:W-:Y:S02]  /*0070*/  USHF.L.U32 UR6, UR6, UR15, URZ ;  /* 0x0000000f06067299 */ /* 0x002fe4000800063f */
[----:B------:R-:W-:Y:S02]  /*0080*/  USHF.R.S32.HI UR15, URZ, UR15, UR5 ;  /* 0x0000000f3f0f7299 */ /* 0x000fe40008011405 */
[----:B------:R-:W-:-:S03]  /*0090*/  UIADD3 UR14, UR6, UR4, URZ ;  /* 0x00000004060e7290 */ /* 0x000fc6000fffe03f */
[----:B------:R-:W-:Y:S02]  /*00a0*/  ULDC UR4, c[0x0][0x220] ;  /* 0x0000880000047ab9 */ /* 0x000fe40000000800 */
[----:B------:R-:W-:-:S03]  /*00b0*/  UISETP.GE.AND UP0, UPT, UR14, UR4, UPT ;  /* 0x000000040e00728c */ /* 0x000fc6000bf06270 */
[----:B------:R-:W-:Y:S02]  /*00c0*/  ULDC UR4, c[0x0][0x21c] ;  /* 0x0000870000047ab9 */ /* 0x000fe40000000800 */
[----:B------:R-:W-:-:S06]  /*00d0*/  UISETP.GE.OR UP0, UPT, UR15, UR4, UP0 ;  /* 0x000000040f00728c */ /* 0x000fcc0008706670 */
[----:B------:R-:W-:-:S13]  /*00e0*/  PLOP3.LUT P0, PT, PT, PT, UP0, 0x80, 0x0 ;  /* 0x000000000000781c */ /* 0x000fda0003f0f008 */
[----:B------:R-:W-:Y:S05]  /*00f0*/  @P0 EXIT ;  /* 0x000000000000094d */ /* 0x000fea0003800000 */
[----:B------:R-:W0:Y:S01]  /*0100*/  S2UR UR10, SR_CTAID.Z ;  /* 0x00000000000a79c3 */ /* 0x000e220000002700 */
[----:B------:R-:W1:Y:S01]  /*0110*/  S2R R16, SR_TID.X ;  /* 0x0000000000107919 */ /* 0x000e620000002100 */
[----:B------:R-:W-:Y:S01]  /*0120*/  ULDC UR9, c[0x0][0x378] ;  /* 0x0000de0000097ab9 */ /* 0x000fe20000000800 */
[----:B------:R-:W-:Y:S01]  /*0130*/  ULDC UR8, c[0x0][0x218] ;  /* 0x0000860000087ab9 */ /* 0x000fe20000000800 */
[----:B------:R-:W-:Y:S01]  /*0140*/  IMAD.U32 R5, RZ, RZ, UR14 ;  /* 0x0000000eff057e24 */ /* 0x000fe2000f8e00ff */
[----:B------:R-:W-:Y:S01]  /*0150*/  ULDC.64 UR6, c[0x0][0x230] ;  /* 0x00008c0000067ab9 */ /* 0x000fe20000000a00 */
[----:B------:R-:W-:Y:S01]  /*0160*/  IMAD.U32 R9, RZ, RZ, UR15 ;  /* 0x0000000fff097e24 */ /* 0x000fe2000f8e00ff */
[----:B------:R-:W-:Y:S01]  /*0170*/  ULDC.64 UR16, c[0x0][0x208] ;  /* 0x0000820000107ab9 */ /* 0x000fe20000000a00 */
[----:B------:R-:W-:Y:S01]  /*0180*/  IMAD.U32 R2, RZ, RZ, UR9 ;  /* 0x00000009ff027e24 */ /* 0x000fe2000f8e00ff */
[----:B0-----:R-:W-:Y:S02]  /*0190*/  UIMAD UR4, UR10, UR9, UR9 ;  /* 0x000000090a0472a4 */ /* 0x001fe4000f8e0209 */
[----:B------:R-:W-:-:S02]  /*01a0*/  UIADD3 UR13, -UR10, URZ, URZ ;  /* 0x0000003f0a0d7290 */ /* 0x000fc4000fffe13f */
[----:B------:R-:W-:-:S04]  /*01b0*/  UISETP.LT.AND UP0, UPT, UR4, UR8, UPT ;  /* 0x000000080400728c */ /* 0x000fc8000bf01270 */
[----:B------:R-:W-:Y:S01]  /*01c0*/  USEL UR8, UR4, UR8, UP0 ;  /* 0x0000000804087287 */ /* 0x000fe20008000000 */
[----:B-1----:R-:W-:Y:S02]  /*01d0*/  SHF.R.S32.HI R3, RZ, 0x1f, R16 ;  /* 0x0000001fff037819 */ /* 0x002fe40000011410 */
[----:B------:R-:W-:Y:S01]  /*01e0*/  ULDC.64 UR4, c[0x0][0x260] ;  /* 0x0000980000047ab9 */ /* 0x000fe20000000a00 */
[----:B------:R-:W-:Y:S01]  /*01f0*/  UIMAD UR13, UR9, UR13, UR8 ;  /* 0x0000000d090d72a4 */ /* 0x000fe2000f8e0208 */
[----:B------:R-:W-:-:S03]  /*0200*/  LEA.HI R18, R3, R16, RZ, 0x2 ;  /* 0x0000001003127211 */ /* 0x000fc600078f10ff */
[----:B------:R-:W-:Y:S01]  /*0210*/  USHF.R.S32.HI UR22, URZ, 0x1f, UR13 ;  /* 0x0000001f3f167899 */ /* 0x000fe2000801140d */
[----:B------:R-:W-:Y:S02]  /*0220*/  LOP3.LUT R21, R18, 0xfffffffc, RZ, 0xc0, !PT ;  /* 0xfffffffc12157812 */ /* 0x000fe400078ec0ff */
[----:B------:R-:W-:Y:S01]  /*0230*/  SHF.R.S32.HI R18, RZ, 0x2, R18 ;  /* 0x00000002ff127819 */ /* 0x000fe20000011412 */
[----:B------:R-:W-:Y:S02]  /*0240*/  ULEA.HI UR22, UR22, UR13, URZ, 0x2 ;  /* 0x0000000d16167291 */ /* 0x000fe4000f8f103f */
[----:B------:R-:W-:Y:S02]  /*0250*/  IMAD.IADD R21, R16, 0x1, -R21 ;  /* 0x0000000110157824 */ /* 0x000fe400078e0a15 */
[----:B------:R-:W-:Y:S01]  /*0260*/  ULOP3.LUT UR22, UR22, 0xfffffffc, URZ, 0xc0, !UPT ;  /* 0xfffffffc16167892 */ /* 0x000fe2000f8ec03f */
[--C-:B------:R-:W-:Y:S02]  /*0270*/  IMAD R5, R5, 0x40, R18.reuse ;  /* 0x0000004005057824 */ /* 0x100fe400078e0212 */
[----:B------:R-:W-:Y:S01]  /*0280*/  IMAD R9, R9, 0x40, R18 ;  /* 0x0000004009097824 */ /* 0x000fe200078e0212 */
[----:B------:R-:W-:Y:S01]  /*0290*/  UIADD3 UR22, UR13, -UR22, URZ ;  /* 0x800000160d167290 */ /* 0x000fe2000fffe03f */
[----:B------:R-:W-:Y:S01]  /*02a0*/  IMAD R2, R2, UR10, R21 ;  /* 0x0000000a02027c24 */ /* 0x000fe2000f8e0215 */
[----:B------:R-:W-:-:S02]  /*02b0*/  SHF.R.S32.HI R4, RZ, 0x1f, R5 ;  /* 0x0000001fff047819 */ /* 0x000fc40000011405 */
[----:B------:R-:W-:Y:S01]  /*02c0*/  UISETP.NE.AND UP0, UPT, UR22, URZ, UPT ;  /* 0x0000003f1600728c */ /* 0x000fe2000bf05270 */
[----:B------:R-:W-:Y:S02]  /*02d0*/  SHF.R.S32.HI R0, RZ, 0x1f, R9 ;  /* 0x0000001fff007819 */ /* 0x000fe40000011409 */
[----:B------:R-:W-:Y:S01]  /*02e0*/  SHF.R.S32.HI R3, RZ, 0x1f, R2 ;  /* 0x0000001fff037819 */ /* 0x000fe20000011402 */
[----:B------:R-:W-:Y:S01]  /*02f0*/  USEL UR22, UR22, 0x4, UP0 ;  /* 0x0000000416167887 */ /* 0x000fe20008000000 */
[----:B------:R-:W-:Y:S02]  /*0300*/  IMAD R4, R4, UR4, RZ ;  /* 0x0000000404047c24 */ /* 0x000fe4000f8e02ff */
[----:B------:R-:W-:Y:S01]  /*0310*/  IMAD R0, R0, UR6, RZ ;  /* 0x0000000600007c24 */ /* 0x000fe2000f8e02ff */
[----:B------:R-:W-:Y:S01]  /*0320*/  UIMAD UR9, UR10, UR9, UR22 ;  /* 0x000000090a0972a4 */ /* 0x000fe2000f8e0216 */
[C---:B------:R-:W-:Y:S02]  /*0330*/  IMAD R4, R5.reuse, UR5, R4 ;  /* 0x0000000505047c24 */ /* 0x040fe4000f8e0204 */
[----:B------:R-:W-:Y:S01]  /*0340*/  IMAD.WIDE.U32 R6, R5, UR4, R2 ;  /* 0x0000000405067c25 */ /* 0x000fe2000f8e0002 */
[----:B------:R-:W-:Y:S01]  /*0350*/  UISETP.LT.AND UP0, UPT, UR8, UR9, UPT ;  /* 0x000000090800728c */ /* 0x000fe2000bf01270 */
[----:B------:R-:W-:-:S02]  /*0360*/  ULDC.64 UR4, c[0x0][0x210] ;  /* 0x0000840000047ab9 */ /* 0x000fc40000000a00 */
[C---:B------:R-:W-:Y:S01]  /*0370*/  IMAD R0, R9.reuse, UR7, R0 ;  /* 0x0000000709007c24 */ /* 0x040fe2000f8e0200 */
[----:B------:R-:W-:Y:S01]  /*0380*/  USEL UR8, UR8, UR9, UP0 ;  /* 0x0000000908087287 */ /* 0x000fe20008000000 */
[C---:B------:R-:W-:Y:S01]  /*0390*/  IMAD.WIDE.U32 R10, R9.reuse, UR6, R2 ;  /* 0x00000006090a7c25 */ /* 0x040fe2000f8e0002 */
[----:B------:R-:W-:Y:S01]  /*03a0*/  ISETP.GE.AND P5, PT, R9, UR4, PT ;  /* 0x0000000409007c0c */ /* 0x000fe2000bfa6270 */
[----:B------:R-:W-:Y:S01]  /*03b0*/  ULDC.64 UR10, c[0x0][0x250] ;  /* 0x00009400000a7ab9 */ /* 0x000fe20000000a00 */
[----:B------:R-:W-:Y:S01]  /*03c0*/  ISETP.GE.AND P4, PT, R5, UR5, PT ;  /* 0x0000000505007c0c */ /* 0x000fe2000bf86270 */
[----:B------:R-:W-:Y:S01]  /*03d0*/  IMAD.IADD R0, R11, 0x1, R0 ;  /* 0x000000010b007824 */ /* 0x000fe200078e0200 */
[----:B------:R-:W-:Y:S01]  /*03e0*/  ISETP.LT.AND P0, PT, R2, UR8, !P5 ;  /* 0x0000000802007c0c */ /* 0x000fe2000ef01270 */
[C---:B------:R-:W-:Y:S01]  /*03f0*/  IMAD.SHL.U32 R15, R10.reuse, 0x10, RZ ;  /* 0x000000100a0f7824 */ /* 0x040fe200078e00ff */
[----:B------:R-:W-:Y:S01]  /*0400*/  CS2R R8, SRZ ;  /* 0x0000000000087805 */ /* 0x000fe2000001ff00 */
[----:B------:R-:W-:Y:S01]  /*0410*/  IMAD.IADD R3, R7, 0x1, R4 ;  /* 0x0000000107037824 */ /* 0x000fe200078e0204 */
[----:B------:R-:W-:-:S02]  /*0420*/  SHF.L.U64.HI R0, R10, 0x4, R0 ;  /* 0x000000040a007819 */ /* 0x000fc40000010200 */
[----:B------:R-:W-:Y:S02]  /*0430*/  CS2R R10, SRZ ;  /* 0x00000000000a7805 */ /* 0x000fe4000001ff00 */
[----:B------:R-:W-:Y:S01]  /*0440*/  IADD3 R12, P1, R15, UR10, RZ ;  /* 0x0000000a0f0c7c10 */ /* 0x000fe2000ff3e0ff */
[C---:B------:R-:W-:Y:S01]  /*0450*/  IMAD.SHL.U32 R17, R6.reuse, 0x10, RZ ;  /* 0x0000001006117824 */ /* 0x040fe200078e00ff */
[----:B------:R-:W-:Y:S01]  /*0460*/  SHF.L.U64.HI R14, R6, 0x4, R3 ;  /* 0x00000004060e7819 */ /* 0x000fe20000010203 */
[----:B------:R-:W0:Y:S01]  /*0470*/  S2UR UR18, SR_CgaCtaId ;  /* 0x00000000001279c3 */ /* 0x000e220000008800 */
[----:B------:R-:W-:Y:S01]  /*0480*/  IADD3.X R13, R0, UR11, RZ, P1, !PT ;  /* 0x0000000b000d7c10 */ /* 0x000fe20008ffe4ff */
[----:B------:R-:W-:Y:S01]  /*0490*/  ULDC.64 UR6, c[0x0][0x240] ;  /* 0x0000900000067ab9 */ /* 0x000fe20000000a00 */
[----:B------:R-:W-:Y:S01]  /*04a0*/  ISETP.LT.AND P1, PT, R2, UR8, !P4 ;  /* 0x0000000802007c0c */ /* 0x000fe2000e721270 */
[----:B------:R-:W-:Y:S02]  /*04b0*/  ULDC.64 UR8, c[0x0][0x280] ;  /* 0x0000a00000087ab9 */ /* 0x000fe40000000a00 */
[----:B------:R1:W2:Y:S01]  /*04c0*/  @P0 LDG.E.LTC128B.128 R8, desc[UR16][R12.64] ;  /* 0x000000100c080981 */ /* 0x0002a2000c1e1d20 */
[----:B------:R-:W-:-:S02]  /*04d0*/  IADD3 R22, P0, R17, UR8, RZ ;  /* 0x0000000811167c10 */ /* 0x000fc4000ff1e0ff */
[----:B------:R-:W-:Y:S02]  /*04e0*/  CS2R R4, SRZ ;  /* 0x0000000000047805 */ /* 0x000fe4000001ff00 */
[----:B------:R-:W-:Y:S02]  /*04f0*/  CS2R R6, SRZ ;  /* 0x0000000000067805 */ /* 0x000fe4000001ff00 */
[----:B------:R-:W-:-:S05]  /*0500*/  IADD3.X R23, R14, UR9, RZ, P0, !PT ;  /* 0x000000090e177c10 */ /* 0x000fca00087fe4ff */
[----:B------:R3:W4:Y:S01]  /*0510*/  @P1 LDG.E.LTC128B.128 R4, desc[UR16][R22.64] ;  /* 0x0000001016041981 */ /* 0x000722000c1e1d20 */
[----:B------:R-:W-:Y:S01]  /*0520*/  SHF.R.U32.HI R19, RZ, 0x5, R16 ;  /* 0x00000005ff137819 */ /* 0x000fe20000011610 */
[----:B------:R-:W-:Y:S01]  /*0530*/  UISETP.GE.AND UP0, UPT, UR13, 0x1, UPT ;  /* 0x000000010d00788c */ /* 0x000fe2000bf06270 */
[----:B------:R-:W-:Y:S01]  /*0540*/  IMAD R18, R21, 0x42, R18 ;  /* 0x0000004215127824 */ /* 0x000fe200078e0212 */
[----:B------:R-:W-:Y:S01]  /*0550*/  UMOV UR21, 0x400 ;  /* 0x0000040000157882 */ /* 0x000fe20000000000 */
[----:B------:R-:W-:Y:S01]  /*0560*/  CS2R R54, SRZ ;  /* 0x0000000000367805 */ /* 0x000fe2000001ff00 */
[----:B------:R5:W5:Y:S01]  /*0570*/  SHFL.IDX PT, R2, R19, RZ, 0x1f ;  /* 0x00001fff13027589 */ /* 0x000b6200000e0000 */
[----:B------:R-:W-:Y:S01]  /*0580*/  CS2R R52, SRZ ;  /* 0x0000000000347805 */ /* 0x000fe2000001ff00 */
[----:B0-----:R-:W-:Y:S01]  /*0590*/  ULEA UR18, UR18, UR21, 0x18 ;  /* 0x0000001512127291 */ /* 0x001fe2000f8ec03f */
[----:B------:R-:W-:Y:S02]  /*05a0*/  CS2R R50, SRZ ;  /* 0x0000000000327805 */ /* 0x000fe4000001ff00 */
[----:B------:R-:W-:-:S02]  /*05b0*/  CS2R R48, SRZ ;  /* 0x0000000000307805 */ /* 0x000fc4000001ff00 */
[----:B------:R-:W-:Y:S02]  /*05c0*/  CS2R R20, SRZ ;  /* 0x0000000000147805 */ /* 0x000fe4000001ff00 */
[----:B------:R-:W-:Y:S02]  /*05d0*/  CS2R R58, SRZ ;  /* 0x00000000003a7805 */ /* 0x000fe4000001ff00 */
[----:B------:R-:W-:Y:S02]  /*05e0*/  CS2R R56, SRZ ;  /* 0x0000000000387805 */ /* 0x000fe4000001ff00 */
[----:B------:R-:W-:Y:S01]  /*05f0*/  CS2R R46, SRZ ;  /* 0x00000000002e7805 */ /* 0x000fe2000001ff00 */
[----:B-1----:R-:W0:Y:S01]  /*0600*/  LDC.64 R12, c[0x0][0x248] ;  /* 0x00009200ff0c7b82 */ /* 0x002e220000000a00 */
[----:B------:R-:W-:Y:S02]  /*0610*/  CS2R R44, SRZ ;  /* 0x00000000002c7805 */ /* 0x000fe4000001ff00 */
[----:B------:R-:W-:-:S02]  /*0620*/  CS2R R26, SRZ ;  /* 0x00000000001a7805 */ /* 0x000fc4000001ff00 */
[----:B------:R-:W-:Y:S02]  /*0630*/  CS2R R24, SRZ ;  /* 0x0000000000187805 */ /* 0x000fe4000001ff00 */
[----:B------:R-:W-:Y:S02]  /*0640*/  CS2R R62, SRZ ;  /* 0x00000000003e7805 */ /* 0x000fe4000001ff00 */
[----:B------:R-:W-:Y:S02]  /*0650*/  CS2R R60, SRZ ;  /* 0x00000000003c7805 */ /* 0x000fe4000001ff00 */
[----:B------:R-:W-:Y:S02]  /*0660*/  CS2R R42, SRZ ;  /* 0x00000000002a7805 */ /* 0x000fe4000001ff00 */
[----:B------:R-:W-:Y:S02]  /*0670*/  CS2R R40, SRZ ;  /* 0x0000000000287805 */ /* 0x000fe4000001ff00 */
[----:B------:R-:W-:-:S02]  /*0680*/  CS2R R30, SRZ ;  /* 0x00000000001e7805 */ /* 0x000fc4000001ff00 */
[----:B------:R-:W-:Y:S02]  /*0690*/  CS2R R28, SRZ ;  /* 0x00000000001c7805 */ /* 0x000fe4000001ff00 */
[----:B---3--:R-:W-:Y:S02]  /*06a0*/  CS2R R22, SRZ ;  /* 0x0000000000167805 */ /* 0x008fe4000001ff00 */
[----:B------:R-:W-:Y:S02]  /*06b0*/  CS2R R66, SRZ ;  /* 0x0000000000427805 */ /* 0x000fe4000001ff00 */
[----:B------:R-:W-:Y:S02]  /*06c0*/  CS2R R64, SRZ ;  /* 0x0000000000407805 */ /* 0x000fe4000001ff00 */
[----:B------:R-:W-:Y:S02]  /*06d0*/  CS2R R38, SRZ ;  /* 0x0000000000267805 */ /* 0x000fe4000001ff00 */
[----:B-----5:R-:W-:-:S02]  /*06e0*/  LOP3.LUT R19, R16, 0x3, RZ, 0xc0, !PT ;  /* 0x0000000310137812 */ /* 0x020fc400078ec0ff */
[----:B------:R-:W-:Y:S02]  /*06f0*/  CS2R R36, SRZ ;  /* 0x0000000000247805 */ /* 0x000fe4000001ff00 */
[----:B------:R-:W-:Y:S02]  /*0700*/  R2UR UR4, R2 ;  /* 0x00000000020472ca */ /* 0x000fe400000e0000 */
[----:B------:R-:W-:Y:S01]  /*0710*/  CS2R R34, SRZ ;  /* 0x0000000000227805 */ /* 0x000fe2000001ff00 */
[----:B------:R-:W1:Y:S01]  /*0720*/  LDC.64 R2, c[0x0][0x278] ;  /* 0x00009e00ff027b82 */ /* 0x000e620000000a00 */
[----:B------:R-:W-:Y:S02]  /*0730*/  LOP3.LUT R16, R16, 0x1f, RZ, 0xc0, !PT ;  /* 0x0000001f10107812 */ /* 0x000fe400078ec0ff */
[----:B------:R-:W-:Y:S02]  /*0740*/  CS2R R32, SRZ ;  /* 0x0000000000207805 */ /* 0x000fe4000001ff00 */
[----:B------:R-:W-:-:S02]  /*0750*/  SHF.R.U32.HI R16, RZ, 0x2, R16 ;  /* 0x00000002ff107819 */ /* 0x000fc40000011610 */
[----:B0-----:R-:W-:Y:S01]  /*0760*/  IADD3 R12, P3, P2, R15, UR6, -R12 ;  /* 0x000000060f0c7c10 */ /* 0x001fe2000fa7e80c */
[----:B------:R-:W-:Y:S02]  /*0770*/  IMAD.U32 R15, RZ, RZ, UR22 ;  /* 0x00000016ff0f7e24 */ /* 0x000fe4000f8e00ff */
[----:B------:R-:W-:Y:S01]  /*0780*/  USHF.R.S32.HI UR12, URZ, 0x1f, UR4 ;  /* 0x0000001f3f0c7899 */ /* 0x000fe20008011404 */
[----:B------:R-:W-:Y:S02]  /*0790*/  IADD3.X R13, R0, UR7, ~R13, P3, P2 ;  /* 0x00000007000d7c10 */ /* 0x000fe40009fe4c0d */
[----:B------:R-:W-:Y:S01]  /*07a0*/  LEA R0, R18, UR18, 0x4 ;  /* 0x0000001212007c11 */ /* 0x000fe2000f8e20ff */
[----:B------:R-:W-:Y:S01]  /*07b0*/  ULEA.HI UR12, UR12, UR4, URZ, 0x3 ;  /* 0x000000040c0c7291 */ /* 0x000fe2000f8f183f */
[----:B------:R-:W-:-:S03]  /*07c0*/  IMAD.WIDE R12, R15, 0x10, R12 ;  /* 0x000000100f0c7825 */ /* 0x000fc600078e020c */
[----:B------:R-:W-:Y:S02]  /*07d0*/  ULOP3.LUT UR20, UR12, 0xfffffff8, URZ, 0xc0, !UPT ;  /* 0xfffffff80c147892 */ /* 0x000fe4000f8ec03f */
[----:B------:R-:W-:Y:S01]  /*07e0*/  USHF.R.S32.HI UR12, URZ, 0x3, UR12 ;  /* 0x000000033f0c7899 */ /* 0x000fe2000801140c */
[----:B------:R-:W-:Y:S01]  /*07f0*/  IADD3 R156, P2, R12, UR10, RZ ;  /* 0x0000000a0c9c7c10 */ /* 0x000fe2000ff5e0ff */
[----:B------:R-:W-:-:S04]  /*0800*/  UIADD3 UR20, UR4, -UR20, URZ ;  /* 0x8000001404147290 */ /* 0x000fc8000fffe03f */
[----:B------:R-:W-:-:S04]  /*0810*/  ULEA.HI UR19, UR20, UR20, URZ, 0x1 ;  /* 0x0000001414137291 */ /* 0x000fc8000f8f083f */
[----:B------:R-:W-:Y:S02]  /*0820*/  USHF.R.S32.HI UR4, URZ, 0x1, UR19 ;  /* 0x000000013f047899 */ /* 0x000fe40008011413 */
[----:B------:R-:W-:-:S04]  /*0830*/  ULOP3.LUT UR19, UR19, 0xfffffffe, URZ, 0xc0, !UPT ;  /* 0xfffffffe13137892 */ /* 0x000fc8000f8ec03f */
[----:B------:R-:W-:Y:S01]  /*0840*/  IMAD.U32 R164, RZ, RZ, UR4 ;  /* 0x00000004ffa47e24 */ /* 0x000fe2000f8e00ff */
[----:B------:R-:W-:Y:S01]  /*0850*/  ULDC.64 UR4, c[0x0][0x270] ;  /* 0x00009c0000047ab9 */ /* 0x000fe20000000a00 */
[----:B------:R-:W-:Y:S01]  /*0860*/  UIADD3 UR19, UR20, -UR19, URZ ;  /* 0x8000001314137290 */ /* 0x000fe2000fffe03f */
[----:B-1----:R-:W-:Y:S01]  /*0870*/  IADD3 R2, P1, P0, R17, UR4, -R2 ;  /* 0x0000000411027c10 */ /* 0x002fe2000f83e802 */
[----:B------:R-:W-:-:S03]  /*0880*/  IMAD.SHL.U32 R164, R164, 0x10, RZ ;  /* 0x00000010a4a47824 */ /* 0x000fc600078e00ff */
[----:B------:R-:W-:Y:S01]  /*0890*/  IADD3.X R3, R14, UR5, ~R3, P1, P0 ;  /* 0x000000050e037c10 */ /* 0x000fe20008fe0c03 */
[----:B------:R-:W-:Y:S01]  /*08a0*/  ULDC.64 UR4, c[0x0][0x360] ;  /* 0x0000d80000047ab9 */ /* 0x000fe20000000a00 */
[----:B------:R-:W-:Y:S01]  /*08b0*/  IMAD.U32 R17, RZ, RZ, UR19 ;  /* 0x00000013ff117e24 */ /* 0x000fe2000f8e00ff */
[----:B------:R-:W-:Y:S01]  /*08c0*/  ISETP.NE.U32.AND P0, PT, RZ, UR4, PT ;  /* 0x00000004ff007c0c */ /* 0x000fe2000bf05070 */
[----:B------:R-:W-:Y:S01]  /*08d0*/  USHF.L.U32 UR4, UR12, 0x2, URZ ;  /* 0x000000020c047899 */ /* 0x000fe2000800063f */
[----:B------:R-:W-:Y:S01]  /*08e0*/  IMAD.WIDE R14, R15, 0x10, R2 ;  /* 0x000000100f0e7825 */ /* 0x000fe200078e0202 */
[----:B------:R-:W-:Y:S02]  /*08f0*/  LOP3.LUT R164, R164, 0xfffffff0, R19, 0xe2, !PT ;  /* 0xfffffff0a4a47812 */ /* 0x000fe400078ee213 */
[----:B------:R-:W-:Y:S01]  /*0900*/  CS2R R18, SRZ ;  /* 0x0000000000127805 */ /* 0x000fe2000001ff00 */
[----:B------:R-:W-:Y:S01]  /*0910*/  UIMAD UR4, UR4, 0x42, URZ ;  /* 0x00000042040478a4 */ /* 0x000fe2000f8e023f */
[----:B------:R-:W-:Y:S01]  /*0920*/  IMAD R2, R17, 0x20, R16 ;  /* 0x0000002011027824 */ /* 0x000fe200078e0210 */
[----:B------:R-:W-:-:S02]  /*0930*/  IADD3 R158, P1, R14, UR8, RZ ;  /* 0x000000080e9e7c10 */ /* 0x000fc4000ff3e0ff */
[----:B------:R-:W-:Y:S02]  /*0940*/  CS2R R16, SRZ ;  /* 0x0000000000107805 */ /* 0x000fe4000001ff00 */
[----:B------:R-:W-:Y:S02]  /*0950*/  IADD3.X R3, R13, UR11, RZ, P2, !PT ;  /* 0x0000000b0d037c10 */ /* 0x000fe400097fe4ff */
[----:B------:R-:W-:Y:S02]  /*0960*/  CS2R R12, SRZ ;  /* 0x00000000000c7805 */ /* 0x000fe4000001ff00 */
[----:B------:R-:W-:Y:S01]  /*0970*/  IADD3.X R159, R15, UR9, RZ, P1, !PT ;  /* 0x000000090f9f7c10 */ /* 0x000fe20008ffe4ff */
[----:B------:R-:W-:Y:S01]  /*0980*/  VIADD R101, R2, UR4 ;  /* 0x0000000402657c36 */ /* 0x000fe20008000000 */
[----:B------:R-:W-:Y:S01]  /*0990*/  ISETP.NE.AND.EX P1, PT, RZ, UR5, PT, P0 ;  /* 0x00000005ff007c0c */ /* 0x000fe2000bf25300 */
[----:B------:R-:W-:Y:S01]  /*09a0*/  VIADD R100, R164, UR4 ;  /* 0x00000004a4647c36 */ /* 0x000fe20008000000 */
[----:B------:R-:W-:-:S02]  /*09b0*/  PLOP3.LUT P0, PT, PT, PT, UP0, 0x80, 0x0 ;  /* 0x000000000000781c */ /* 0x000fc40003f0f008 */
[----:B------:R-:W-:Y:S02]  /*09c0*/  CS2R R14, SRZ ;  /* 0x00000000000e7805 */ /* 0x000fe4000001ff00 */
[----:B------:R-:W-:Y:S02]  /*09d0*/  LEA R101, R101, UR18, 0x4 ;  /* 0x0000001265657c11 */ /* 0x000fe4000f8e20ff */
[----:B------:R-:W-:Y:S01]  /*09e0*/  LEA R100, R100, UR18, 0x4 ;  /* 0x0000001264647c11 */ /* 0x000fe2000f8e20ff */
[----:B--2---:R0:W-:Y:S04]  /*09f0*/  STS.128 [R0], R8 ;  /* 0x0000000800007388 */ /* 0x0041e80000000c00 */
[----:B----4-:R1:W-:Y:S01]  /*0a00*/  STS.128 [R0+0x2100], R4 ;  /* 0x0021000400007388 */ /* 0x0103e20000000c00 */
[----:B0-----:R-:W-:-:S02]  /*0a10*/  CS2R R10, SRZ ;  /* 0x00000000000a7805 */ /* 0x001fc4000001ff00 */
[----:B------:R-:W-:Y:S02]  /*0a20*/  CS2R R8, SRZ ;  /* 0x0000000000087805 */ /* 0x000fe4000001ff00 */
[----:B-1----:R-:W-:Y:S02]  /*0a30*/  CS2R R6, SRZ ;  /* 0x0000000000067805 */ /* 0x002fe4000001ff00 */
[----:B------:R-:W-:Y:S01]  /*0a40*/  CS2R R4, SRZ ;  /* 0x0000000000047805 */ /* 0x000fe2000001ff00 */
[----:B------:R-:W-:Y:S06]  /*0a50*/  BAR.SYNC.DEFER_BLOCKING 0x0 ;  /* 0x0000000000007b1d */ /* 0x000fec0000010000 */
[----:B------:R-:W-:Y:S05]  /*0a60*/  @!P0 BRA `(.L_x_33) ;  /* 0x0000004400f08947 */ /* 0x000fea0003800000 */
[----:B------:R0:W1:Y:S01]  /*0a70*/  LDS.128 R96, [R101] ;  /* 0x0000000065607984 */ /* 0x0000620000000c00 */
[----:B------:R-:W-:Y:S01]  /*0a80*/  IMAD.U32 R2, RZ, RZ, UR13 ;  /* 0x0000000dff027e24 */ /* 0x000fe2000f8e00ff */
[----:B------:R-:W-:Y:S01]  /*0a90*/  UIADD3 UR13, UR13, 0x3, URZ ;  /* 0x000000030d0d7890 */ /* 0x000fe2000fffe03f */
[C---:B------:R-:W-:Y:S01]  /*0aa0*/  VIADD R161, R0.reuse, 0x3180 ;  /* 0x0000318000a17836 */ /* 0x040fe20000000000 */
[----:B------:R0:W2:Y:S01]  /*0ab0*/  LDS.128 R92, [R101+0x80] ;  /* 0x00008000655c7984 */ /* 0x0000a20000000c00 */
[----:B------:R-:W-:Y:S01]  /*0ac0*/  VIADD R160, R0, 0x1080 ;  /* 0x0000108000a07836 */ /* 0x000fe20000000000 */
[----:B------:R-:W-:Y:S01]  /*0ad0*/  USHF.R.S32.HI UR4, URZ, 0x1f, UR13 ;  /* 0x0000001f3f047899 */ /* 0x000fe2000801140d */
[C---:B------:R-:W-:Y:S01]  /*0ae0*/  ISETP.GT.AND P4, PT, R2.reuse, 0x4, !P4 ;  /* 0x000000040200780c */ /* 0x040fe20006784270 */
[----:B------:R0:W3:Y:S01]  /*0af0*/  LDS.128 R88, [R101+0x100] ;  /* 0x0001000065587984 */ /* 0x0000e20000000c00 */
[----:B------:R-:W-:Y:S01]  /*0b00*/  ISETP.GT.AND P5, PT, R2, 0x4, !P5 ;  /* 0x000000040200780c */ /* 0x000fe20006fa4270 */
[----:B------:R-:W-:Y:S01]  /*0b10*/  ULEA.HI UR4, UR4, UR13, URZ, 0x2 ;  /* 0x0000000d04047291 */ /* 0x000fe2000f8f103f */
[----:B------:R-:W-:Y:S01]  /*0b20*/  VIADD R2, R101, 0x420 ;  /* 0x0000042065027836 */ /* 0x000fe20000000000 */
[----:B------:R0:W4:Y:S01]  /*0b30*/  LDS.128 R84, [R101+0x180] ;  /* 0x0001800065547984 */ /* 0x0001220000000c00 */
[----:B------:R-:W-:Y:S01]  /*0b40*/  VIADD R0, R100, 0x2520 ;  /* 0x0000252064007836 */ /* 0x000fe20000000000 */
[----:B------:R-:W-:-:S02]  /*0b50*/  CS2R R66, SRZ ;  /* 0x0000000000427805 */ /* 0x000fc4000001ff00 */
[----:B------:R-:W-:Y:S01]  /*0b60*/  CS2R R64, SRZ ;  /* 0x0000000000407805 */ /* 0x000fe2000001ff00 */
[----:B------:R0:W0:Y:S01]  /*0b70*/  LDS.128 R80, [R100+0x2100] ;  /* 0x0021000064507984 */ /* 0x0000220000000c00 */
[----:B------:R-:W-:Y:S02]  /*0b80*/  CS2R R62, SRZ ;  /* 0x00000000003e7805 */ /* 0x000fe4000001ff00 */
[----:B------:R-:W-:Y:S02]  /*0b90*/  CS2R R60, SRZ ;  /* 0x00000000003c7805 */ /* 0x000fe4000001ff00 */
[----:B------:R-:W-:Y:S01]  /*0ba0*/  CS2R R58, SRZ ;  /* 0x00000000003a7805 */ /* 0x000fe2000001ff00 */
[----:B------:R0:W0:Y:S01]  /*0bb0*/  LDS.128 R76, [R100+0x2140] ;  /* 0x00214000644c7984 */ /* 0x0000220000000c00 */
[----:B------:R-:W-:Y:S02]  /*0bc0*/  CS2R R56, SRZ ;  /* 0x0000000000387805 */ /* 0x000fe4000001ff00 */
        /* <DEDUP_REMOVED lines=28> */
[----:B------:R-:W-:Y:S01]  /*0d90*/  SEL R163, RZ, 0x1, !P4 ;  /* 0x00000001ffa37807 */ /* 0x000fe20006000000 */
[----:B------:R-:W-:Y:S01]  /*0da0*/  ULEA.HI.SX32 UR18, UR4, 0x1, 0x1e ;  /* 0x0000000104127891 */ /* 0x000fe2000f8ff23f */
[----:B------:R-:W-:Y:S01]  /*0db0*/  SEL R162, RZ, 0x1, !P5 ;  /* 0x00000001ffa27807 */ /* 0x000fe20006800000 */
[----:B------:R-:W-:Y:S01]  /*0dc0*/  UMOV UR10, 0x1 ;  /* 0x00000001000a7882 */ /* 0x000fe20000000000 */
[----:B------:R-:W-:Y:S01]  /*0dd0*/  UMOV UR9, 0xffffef80 ;  /* 0xffffef8000097882 */ /* 0x000fe20000000000 */
[----:B------:R-:W-:Y:S01]  /*0de0*/  UMOV UR8, 0xc60 ;  /* 0x00000c6000087882 */ /* 0x000fe20000000000 */
[----:B------:R-:W-:Y:S01]  /*0df0*/  ULDC.64 UR6, c[0x0][0x240] ;  /* 0x0000900000067ab9 */ /* 0x000fe20000000a00 */
[----:B01234-:R-:W-:-:S06]  /*0e00*/  ULDC.64 UR4, c[0x0][0x270] ;  /* 0x00009c0000047ab9 */ /* 0x01ffcc0000000a00 */
.L_x_34:
[----:B------:R-:W-:Y:S01]  /*0e10*/  LDS.128 R104, [R2] ;  /* 0x0000000002687984 */ /* 0x000fe20000000c00 */
[----:B------:R-:W-:Y:S01]  /*0e20*/  FFMA R4, R99, R80, R4 ;  /* 0x0000005063047223 */ /* 0x000fe20000000004 */
[----:B------:R-:W-:Y:S02]  /*0e30*/  LOP3.LUT P0, RZ, R162, 0x1, RZ, 0xc0, !PT ;  /* 0x00000001a2ff7812 */ /* 0x000fe4000780c0ff */
[----:B------:R-:W-:Y:S02]  /*0e40*/  CS2R R152, SRZ ;  /* 0x0000000000987805 */ /* 0x000fe4000001ff00 */
[----:B------:R-:W-:Y:S01]  /*0e50*/  CS2R R154, SRZ ;  /* 0x00000000009a7805 */ /* 0x000fe2000001ff00 */
[----:B------:R-:W-:Y:S01]  /*0e60*/  FFMA R4, R96, R83, R4 ;  /* 0x0000005360047223 */ /* 0x000fe20000000004 */
[----:B------:R-:W-:Y:S01]  /*0e70*/  UISETP.NE.AND UP1, UPT, UR10, 0x1, UPT ;  /* 0x000000010a00788c */ /* 0x000fe2000bf25270 */
[----:B------:R-:W0:Y:S02]  /*0e80*/  LDS.128 R100, [R0] ;  /* 0x0000000000647984 */ /* 0x000e240000000c00 */
[----:B------:R-:W-:Y:S01]  /*0e90*/  FFMA R4, R97, R82, R4 ;  /* 0x0000005261047223 */ /* 0x000fe20000000004 */
[----:B------:R-:W-:Y:S01]  /*0ea0*/  FFMA R5, R99, R81, R5 ;  /* 0x0000005163057223 */ /* 0x000fe20000000005 */
[----:B------:R-:W-:Y:S02]  /*0eb0*/  USEL UR11, UR8, 0xffffeb60, !UP1 ;  /* 0xffffeb60080b7887 */ /* 0x000fe4000c800000 */
[----:B------:R-:W-:Y:S01]  /*0ec0*/  FFMA R4, R81, -R98, R4 ;  /* 0x8000006251047223 */ /* 0x000fe20000000004 */
[----:B------:R-:W-:Y:S01]  /*0ed0*/  FFMA R5, R97, R83, R5 ;  /* 0x0000005361057223 */ /* 0x000fe20000000005 */
[----:B------:R-:W-:Y:S01]  /*0ee0*/  @P0 MOV R157, R3 ;  /* 0x00000003009d0202 */ /* 0x000fe20000000f00 */
[----:B------:R-:W1:Y:S01]  /*0ef0*/  LDS.128 R108, [R2+0x80] ;  /* 0x00008000026c7984 */ /* 0x000e620000000c00 */
[----:B------:R-:W-:Y:S01]  /*0f00*/  UIADD3 UR18, UR18, -0x1, URZ ;  /* 0xffffffff12127890 */ /* 0x000fe2000fffe03f */
[----:B------:R-:W-:Y:S01]  /*0f10*/  FFMA R5, R98, R80, R5 ;  /* 0x0000005062057223 */ /* 0x000fe20000000005 */
[----:B------:R-:W-:Y:S01]  /*0f20*/  FFMA R6, R99, R82, R6 ;  /* 0x0000005263067223 */ /* 0x000fe20000000006 */
[----:B------:R-:W-:Y:S02]  /*0f30*/  USEL UR13, UR9, 0x1080, !UP1 ;  /* 0x00001080090d7887 */ /* 0x000fe4000c800000 */
[----:B------:R-:W-:Y:S01]  /*0f40*/  FFMA R5, R82, -R96, R5 ;  /* 0x8000006052057223 */ /* 0x000fe20000000005 */
[----:B------:R-:W-:Y:S01]  /*0f50*/  FFMA R6, R98, R83, R6 ;  /* 0x0000005362067223 */ /* 0x000fe20000000006 */
[----:B------:R2:W3:Y:S01]  /*0f60*/  @P0 LDG.E.LTC128B.128 R152, desc[UR16][R156.64] ;  /* 0x000000109c980981 */ /* 0x0004e2000c1e1d20 */
[----:B------:R-:W-:Y:S01]  /*0f70*/  LOP3.LUT P0, RZ, R163, 0x1, RZ, 0xc0, !PT ;  /* 0x00000001a3ff7812 */ /* 0x000fe2000780c0ff */
[----:B------:R-:W-:Y:S01]  /*0f80*/  UISETP.GT.AND UP0, UPT, UR18, 0x1, UPT ;  /* 0x000000011200788c */ /* 0x000fe2000bf04270 */
[----:B------:R-:W-:Y:S01]  /*0f90*/  FFMA R6, R96, R81, R6 ;  /* 0x0000005160067223 */ /* 0x000fe20000000006 */
[----:B------:R-:W-:Y:S01]  /*0fa0*/  FFMA R7, R99, R83, R7 ;  /* 0x0000005363077223 */ /* 0x000fe20000000007 */
[----:B------:R-:W-:Y:S01]  /*0fb0*/  FFMA R8, R95, R80, R8 ;  /* 0x000000505f087223 */ /* 0x000fe20000000008 */
[----:B------:R-:W-:Y:S01]  /*0fc0*/  UISETP.GT.AND UP2, UPT, UR18, 0x2, UPT ;  /* 0x000000021200788c */ /* 0x000fe2000bf44270 */
[----:B------:R-:W-:Y:S01]  /*0fd0*/  FFMA R6, R80, -R97, R6 ;  /* 0x8000006150067223 */ /* 0x000fe20000000006 */
[----:B------:R-:W4:Y:S01]  /*0fe0*/  LDS.128 R116, [R2+0x100] ;  /* 0x0001000002747984 */ /* 0x000f220000000c00 */
[----:B------:R-:W-:Y:S01]  /*0ff0*/  FFMA R8, R92, R83, R8 ;  /* 0x000000535c087223 */ /* 0x000fe20000000008 */
[----:B------:R-:W-:Y:S01]  /*1000*/  FFMA R7, R80, -R96, R7 ;  /* 0x8000006050077223 */ /* 0x000fe20000000007 */
[----:B------:R-:W-:Y:S02]  /*1010*/  ULOP3.LUT UR10, UR10, 0x1, URZ, 0x3c, !UPT ;  /* 0x000000010a0a7892 */ /* 0x000fe4000f8e3c3f */
[----:B------:R-:W-:Y:S01]  /*1020*/  FFMA R8, R93, R82, R8 ;  /* 0x000000525d087223 */ /* 0x000fe20000000008 */
[----:B------:R-:W-:Y:S01]  /*1030*/  FFMA R9, R95, R81, R9 ;  /* 0x000000515f097223 */ /* 0x000fe20000000009 */
[C---:B------:R-:W-:Y:S01]  /*1040*/  FFMA R7, R81.reuse, -R97, R7 ;  /* 0x8000006151077223 */ /* 0x040fe20000000007 */
[----:B------:R-:W5:Y:S01]  /*1050*/  LDS.128 R112, [R2+0x180] ;  /* 0x0001800002707984 */ /* 0x000f620000000c00 */
[----:B------:R-:W-:Y:S01]  /*1060*/  FFMA R8, R81, -R94, R8 ;  /* 0x8000005e51087223 */ /* 0x000fe20000000008 */
[-C--:B------:R-:W-:Y:S01]  /*1070*/  FFMA R9, R93, R83.reuse, R9 ;  /* 0x000000535d097223 */ /* 0x080fe20000000009 */
[----:B------:R-:W-:Y:S03]  /*1080*/  FFMA R7, R82, -R98, R7 ;  /* 0x8000006252077223 */ /* 0x000fe60000000007 */
[----:B------:R-:W-:Y:S01]  /*1090*/  FFMA R9, R94, R80, R9 ;  /* 0x000000505e097223 */ /* 0x000fe20000000009 */
[----:B------:R-:W-:Y:S01]  /*10a0*/  FFMA R10, R95, R82, R10 ;  /* 0x000000525f0a7223 */ /* 0x000fe2000000000a */
[----:B------:R-:W5:Y:S01]  /*10b0*/  LDS.128 R120, [R0+0x40] ;  /* 0x0000400000787984 */ /* 0x000f620000000c00 */
[----:B--2---:R-:W-:Y:S01]  /*10c0*/  IADD3 R156, P2, R156, UR6, RZ ;  /* 0x000000069c9c7c10 */ /* 0x004fe2000ff5e0ff */
[----:B------:R-:W-:Y:S01]  /*10d0*/  FFMA R9, R82, -R92, R9 ;  /* 0x8000005c52097223 */ /* 0x000fe20000000009 */
[----:B------:R-:W-:Y:S02]  /*10e0*/  FFMA R10, R94, R83, R10 ;  /* 0x000000535e0a7223 */ /* 0x000fe4000000000a */
[----:B------:R-:W-:Y:S02]  /*10f0*/  IADD3.X R3, R3, UR7, RZ, P2, !PT ;  /* 0x0000000703037c10 */ /* 0x000fe400097fe4ff */
[----:B------:R-:W-:Y:S01]  /*1100*/  FFMA R10, R92, R81, R10 ;  /* 0x000000515c0a7223 */ /* 0x000fe2000000000a */
[----:B------:R-:W2:Y:S01]  /*1110*/  LDS.128 R124, [R0+0x80] ;  /* 0x00008000007c7984 */ /* 0x000ea20000000c00 */
[----:B------:R-:W-:Y:S01]  /*1120*/  FFMA R11, R95, R83, R11 ;  /* 0x000000535f0b7223 */ /* 0x000fe2000000000b */
[----:B------:R-:W-:Y:S01]  /*1130*/  FFMA R12, R91, R80, R12 ;  /* 0x000000505b0c7223 */ /* 0x000fe2000000000c */
[C---:B------:R-:W-:Y:S01]  /*1140*/  FFMA R10, R80.reuse, -R93, R10 ;  /* 0x8000005d500a7223 */ /* 0x040fe2000000000a */
[----:B------:R-:W-:Y:S01]  /*1150*/  PLOP3.LUT P2, PT, PT, PT, UP2, 0x80, 0x0 ;  /* 0x000000000000781c */ /* 0x000fe20003f4f028 */
[----:B------:R-:W-:Y:S01]  /*1160*/  FFMA R11, R80, -R92, R11 ;  /* 0x8000005c500b7223 */ /* 0x000fe2000000000b */
[----:B------:R-:W-:Y:S02]  /*1170*/  FFMA R12, R88, R83, R12 ;  /* 0x00000053580c7223 */ /* 0x000fe4000000000c */
[----:B------:R-:W2:Y:S01]  /*1180*/  LDS.128 R128, [R0+0xc0] ;  /* 0x0000c00000807984 */ /* 0x000ea20000000c00 */
[----:B------:R-:W-:Y:S01]  /*1190*/  FFMA R11, R81, -R93, R11 ;  /* 0x8000005d510b7223 */ /* 0x000fe2000000000b */
[----:B------:R-:W-:Y:S01]  /*11a0*/  FFMA R12, R89, R82, R12 ;  /* 0x00000052590c7223 */ /* 0x000fe2000000000c */
[----:B------:R-:W-:Y:S01]  /*11b0*/  FFMA R13, R91, R81, R13 ;  /* 0x000000515b0d7223 */ /* 0x000fe2000000000d */
[----:B------:R-:W-:Y:S01]  /*11c0*/  SEL R162, R162, RZ, P2 ;  /* 0x000000ffa2a27207 */ /* 0x000fe20001000000 */
[----:B------:R-:W-:Y:S01]  /*11d0*/  FFMA R11, R82, -R94, R11 ;  /* 0x8000005e520b7223 */ /* 0x000fe2000000000b */
[----:B------:R-:W-:Y:S01]  /*11e0*/  FFMA R12, R81, -R90, R12 ;  /* 0x8000005a510c7223 */ /* 0x000fe2000000000c */
[-C--:B------:R-:W-:Y:S01]  /*11f0*/  FFMA R13, R89, R83.reuse, R13 ;  /* 0x00000053590d7223 */ /* 0x080fe2000000000d */
[----:B------:R-:W-:Y:S01]  /*1200*/  LDS.128 R136, [R2+0x420] ;  /* 0x0004200002887984 */ /* 0x000fe20000000c00 */
[----:B------:R-:W-:Y:S02]  /*1210*/  SEL R163, R163, RZ, P2 ;  /* 0x000000ffa3a37207 */ /* 0x000fe40001000000 */
[----:B------:R-:W-:Y:S01]  /*1220*/  FFMA R13, R90, R80, R13 ;  /* 0x000000505a0d7223 */ /* 0x000fe2000000000d */
[C---:B------:R-:W-:Y:S03]  /*1230*/  FFMA R14, R91.reuse, R82, R14 ;  /* 0x000000525b0e7223 */ /* 0x040fe6000000000e */
[----:B------:R-:W-:Y:S01]  /*1240*/  FFMA R13, R82, -R88, R13 ;  /* 0x80000058520d7223 */ /* 0x000fe2000000000d */
[----:B------:R-:W3:Y:S01]  /*1250*/  LDS.128 R132, [R0+0x420] ;  /* 0x0004200000847984 */ /* 0x000ee20000000c00 */
[----:B------:R-:W-:Y:S04]  /*1260*/  FFMA R14, R90, R83, R14 ;  /* 0x000000535a0e7223 */ /* 0x000fe8000000000e */
[----:B------:R-:W-:Y:S01]  /*1270*/  FFMA R14, R88, R81, R14 ;  /* 0x00000051580e7223 */ /* 0x000fe2000000000e */
[----:B------:R-:W-:Y:S01]  /*1280*/  FFMA R15, R91, R83, R15 ;  /* 0x000000535b0f7223 */ /* 0x000fe2000000000f */
[----:B------:R-:W-:Y:S01]  /*1290*/  FFMA R16, R87, R80, R16 ;  /* 0x0000005057107223 */ /* 0x000fe20000000010 */
[----:B------:R-:W3:Y:S01]  /*12a0*/  LDS.128 R140, [R2+0x4a0] ;  /* 0x0004a000028c7984 */ /* 0x000ee20000000c00 */
[C---:B------:R-:W-:Y:S01]  /*12b0*/  FFMA R14, R80.reuse, -R89, R14 ;  /* 0x80000059500e7223 */ /* 0x040fe2000000000e */
[----:B------:R-:W-:Y:S01]  /*12c0*/  FFMA R15, R80, -R88, R15 ;  /* 0x80000058500f7223 */ /* 0x000fe2000000000f */
[----:B------:R-:W-:Y:S03]  /*12d0*/  FFMA R16, R84, R83, R16 ;  /* 0x0000005354107223 */ /* 0x000fe60000000010 */
[----:B------:R-:W-:Y:S01]  /*12e0*/  FFMA R15, R81, -R89, R15 ;  /* 0x80000059510f7223 */ /* 0x000fe2000000000f */
[----:B------:R-:W-:Y:S01]  /*12f0*/  FFMA R16, R85, R82, R16 ;  /* 0x0000005255107223 */ /* 0x000fe20000000010 */
[----:B------:R-:W3:Y:S01]  /*1300*/  LDS.128 R144, [R2+0x520] ;  /* 0x0005200002907984 */ /* 0x000ee20000000c00 */
[----:B------:R-:W-:Y:S01]  /*1310*/  FFMA R17, R87, R81, R17 ;  /* 0x0000005157117223 */ /* 0x000fe20000000011 */
[----:B------:R-:W-:Y:S01]  /*1320*/  FFMA R15, R82, -R90, R15 ;  /* 0x8000005a520f7223 */ /* 0x000fe2000000000f */
[----:B------:R-:W-:Y:S02]  /*1330*/  FFMA R16, R81, -R86, R16 ;  /* 0x8000005651107223 */ /* 0x000fe40000000010 */
[-C--:B------:R-:W-:Y:S03]  /*1340*/  FFMA R17, R85, R83.reuse, R17 ;  /* 0x0000005355117223 */ /* 0x080fe60000000011 */
[----:B------:R-:W-:Y:S01]  /*1350*/  LDS.128 R148, [R0+0x460] ;  /* 0x0004600000947984 */ /* 0x000fe20000000c00 */
[----:B------:R-:W-:Y:S01]  /*1360*/  FFMA R17, R86, R80, R17 ;  /* 0x0000005056117223 */ /* 0x000fe20000000011 */
[C---:B------:R-:W-:Y:S03]  /*1370*/  FFMA R18, R87.reuse, R82, R18 ;  /* 0x0000005257127223 */ /* 0x040fe60000000012 */
[----:B------:R-:W-:Y:S01]  /*1380*/  FFMA R17, R82, -R84, R17 ;  /* 0x8000005452117223 */ /* 0x000fe20000000011 */
[----:B------:R-:W-:Y:S04]  /*1390*/  FFMA R18, R86, R83, R18 ;  /* 0x0000005356127223 */ /* 0x000fe80000000012 */
[----:B------:R-:W-:Y:S01]  /*13a0*/  FFMA R18, R84, R81, R18 ;  /* 0x0000005154127223 */ /* 0x000fe20000000012 */
[C---:B------:R-:W-:Y:S01]  /*13b0*/  FFMA R19, R87.reuse, R83, R19 ;  /* 0x0000005357137223 */ /* 0x040fe20000000013 */
[----:B------:R-:W-:Y:S02]  /*13c0*/  FFMA R20, R87, R76, R20 ;  /* 0x0000004c57147223 */ /* 0x000fe40000000014 */
[C---:B------:R-:W-:Y:S01]  /*13d0*/  FFMA R18, R80.reuse, -R85, R18 ;  /* 0x8000005550127223 */ /* 0x040fe20000000012 */
[----:B------:R-:W-:Y:S01]  /*13e0*/  FFMA R19, R80, -R84, R19 ;  /* 0x8000005450137223 */ /* 0x000fe20000000013 */
[----:B------:R-:W-:Y:S03]  /*13f0*/  FFMA R20, R84, R79, R20 ;  /* 0x0000004f54147223 */ /* 0x000fe60000000014 */
[----:B------:R-:W-:Y:S01]  /*1400*/  FFMA R19, R81, -R85, R19 ;  /* 0x8000005551137223 */ /* 0x000fe20000000013 */
[----:B------:R-:W-:Y:S01]  /*1410*/  FFMA R20, R85, R78, R20 ;  /* 0x0000004e55147223 */ /* 0x000fe20000000014 */
[----:B------:R-:W-:Y:S02]  /*1420*/  FFMA R21, R87, R77, R21 ;  /* 0x0000004d57157223 */ /* 0x000fe40000000015 */
[-C--:B------:R-:W-:Y:S01]  /*1430*/  FFMA R19, R82, -R86.reuse, R19 ;  /* 0x8000005652137223 */ /* 0x080fe20000000013 */
[----:B------:R-:W-:Y:S01]  /*1440*/  FFMA R20, R77, -R86, R20 ;  /* 0x800000564d147223 */ /* 0x000fe20000000014 */
[-C--:B------:R-:W-:Y:S04]  /*1450*/  FFMA R21, R85, R79.reuse, R21 ;  /* 0x0000004f55157223 */ /* 0x080fe80000000015 */
        /* <DEDUP_REMOVED lines=9> */
[----:B------:R-:W-:Y:S03]  /*14f0*/  FFMA R24, R88, R79, R24 ;  /* 0x0000004f58187223 */ /* 0x000fe60000000018 */
[----:B------:R-:W-:Y:S01]  /*1500*/  FFMA R23, R77, -R85, R23 ;  /* 0x800000554d177223 */ /* 0x000fe20000000017 */
[----:B------:R-:W-:Y:S01]  /*1510*/  FFMA R24, R89, R78, R24 ;  /* 0x0000004e59187223 */ /* 0x000fe20000000018 */
[----:B------:R-:W-:Y:S02]  /*1520*/  FFMA R25, R91, R77, R25 ;  /* 0x0000004d5b197223 */ /* 0x000fe40000000019 */
[----:B------:R-:W-:Y:S01]  /*1530*/  FFMA R23, R78, -R86, R23 ;  /* 0x800000564e177223 */ /* 0x000fe20000000017 */
        /* <DEDUP_REMOVED lines=168> */
[----:B0-----:R-:W-:Y:S02]  /*1fc0*/  FFMA R4, R107, R100, R4 ;  /* 0x000000646b047223 */ /* 0x001fe40000000004 */
[C---:B------:R-:W-:Y:S01]  /*1fd0*/  FFMA R66, R68.reuse, -R97, R66 ;  /* 0x8000006144427223 */ /* 0x040fe20000000042 */
[----:B------:R-:W-:Y:S01]  /*1fe0*/  FFMA R67, R68, -R96, R67 ;  /* 0x8000006044437223 */ /* 0x000fe20000000043 */
[----:B------:R-:W-:Y:S03]  /*1ff0*/  FFMA R4, R104, R103, R4 ;  /* 0x0000006768047223 */ /* 0x000fe60000000004 */
[----:B------:R-:W-:Y:S01]  /*2000*/  FFMA R67, R69, -R97, R67 ;  /* 0x8000006145437223 */ /* 0x000fe20000000043 */
[----:B------:R-:W-:Y:S01]  /*2010*/  FFMA R4, R105, R102, R4 ;  /* 0x0000006669047223 */ /* 0x000fe20000000004 */
[-C--:B------:R-:W-:Y:S02]  /*2020*/  FFMA R5, R107, R101.reuse, R5 ;  /* 0x000000656b057223 */ /* 0x080fe40000000005 */
[----:B------:R-:W-:Y:S01]  /*2030*/  FFMA R67, R70, -R98, R67 ;  /* 0x8000006246437223 */ /* 0x000fe20000000043 */
[C---:B------:R-:W-:Y:S01]  /*2040*/  FFMA R4, -R106.reuse, R101, R4 ;  /* 0x000000656a047223 */ /* 0x040fe20000000104 */
[----:B------:R-:W0:Y:S01]  /*2050*/  LDS.128 R68, [R2+0x5a0] ;  /* 0x0005a00002447984 */ /* 0x000e220000000c00 */
[-C--:B------:R-:W-:Y:S04]  /*2060*/  FFMA R5, R105, R103.reuse, R5 ;  /* 0x0000006769057223 */ /* 0x080fe80000000005 */
[----:B------:R-:W-:Y:S01]  /*2070*/  FFMA R5, R106, R100, R5 ;  /* 0x000000646a057223 */ /* 0x000fe20000000005 */
[CC--:B------:R-:W-:Y:S03]  /*2080*/  FFMA R6, R107.reuse, R102.reuse, R6 ;  /* 0x000000666b067223 */ /* 0x0c0fe60000000006 */
[----:B------:R-:W-:Y:S01]  /*2090*/  FFMA R5, -R104, R102, R5 ;  /* 0x0000006668057223 */ /* 0x000fe20000000105 */
[----:B------:R-:W-:Y:S04]  /*20a0*/  FFMA R6, R106, R103, R6 ;  /* 0x000000676a067223 */ /* 0x000fe80000000006 */
[C---:B------:R-:W-:Y:S01]  /*20b0*/  FFMA R6, R104.reuse, R101, R6 ;  /* 0x0000006568067223 */ /* 0x040fe20000000006 */
[-C--:B------:R-:W-:Y:S01]  /*20c0*/  FFMA R7, R107, R103.reuse, R7 ;  /* 0x000000676b077223 */ /* 0x080fe20000000007 */
[-C--:B-1----:R-:W-:Y:S02]  /*20d0*/  FFMA R8, R111, R100.reuse, R8 ;  /* 0x000000646f087223 */ /* 0x082fe40000000008 */
[CC--:B------:R-:W-:Y:S01]  /*20e0*/  FFMA R6, -R105.reuse, R100.reuse, R6 ;  /* 0x0000006469067223 */ /* 0x0c0fe20000000106 */
[----:B------:R-:W-:Y:S01]  /*20f0*/  FFMA R7, -R104, R100, R7 ;  /* 0x0000006468077223 */ /* 0x000fe20000000107 */
[----:B------:R-:W-:Y:S03]  /*2100*/  FFMA R8, R108, R103, R8 ;  /* 0x000000676c087223 */ /* 0x000fe60000000008 */
[-C--:B------:R-:W-:Y:S01]  /*2110*/  FFMA R7, -R105, R101.reuse, R7 ;  /* 0x0000006569077223 */ /* 0x080fe20000000107 */
[-C--:B------:R-:W-:Y:S01]  /*2120*/  FFMA R8, R109, R102.reuse, R8 ;  /* 0x000000666d087223 */ /* 0x080fe20000000008 */
[-C--:B------:R-:W-:Y:S02]  /*2130*/  FFMA R9, R111, R101.reuse, R9 ;  /* 0x000000656f097223 */ /* 0x080fe40000000009 */
[----:B------:R-:W-:Y:S01]  /*2140*/  FFMA R7, -R106, R102, R7 ;  /* 0x000000666a077223 */ /* 0x000fe20000000107 */
[C---:B------:R-:W-:Y:S01]  /*2150*/  FFMA R8, -R110.reuse, R101, R8 ;  /* 0x000000656e087223 */ /* 0x040fe20000000108 */
[-C--:B------:R-:W-:Y:S04]  /*2160*/  FFMA R9, R109, R103.reuse, R9 ;  /* 0x000000676d097223 */ /* 0x080fe80000000009 */
[----:B------:R-:W-:Y:S01]  /*2170*/  FFMA R9, R110, R100, R9 ;  /* 0x000000646e097223 */ /* 0x000fe20000000009 */
[CC--:B------:R-:W-:Y:S03]  /*2180*/  FFMA R10, R111.reuse, R102.reuse, R10 ;  /* 0x000000666f0a7223 */ /* 0x0c0fe6000000000a */
[----:B------:R-:W-:Y:S01]  /*2190*/  FFMA R9, -R108, R102, R9 ;  /* 0x000000666c097223 */ /* 0x000fe20000000109 */
[----:B------:R-:W-:Y:S04]  /*21a0*/  FFMA R10, R110, R103, R10 ;  /* 0x000000676e0a7223 */ /* 0x000fe8000000000a */
[C---:B------:R-:W-:Y:S01]  /*21b0*/  FFMA R10, R108.reuse, R101, R10 ;  /* 0x000000656c0a7223 */ /* 0x040fe2000000000a */
[-C--:B------:R-:W-:Y:S01]  /*21c0*/  FFMA R11, R111, R103.reuse, R11 ;  /* 0x000000676f0b7223 */ /* 0x080fe2000000000b */
[-C--:B----4-:R-:W-:Y:S02]  /*21d0*/  FFMA R12, R119, R100.reuse, R12 ;  /* 0x00000064770c7223 */ /* 0x090fe4000000000c */
        /* <DEDUP_REMOVED lines=15> */
[-C--:B-----5:R-:W-:Y:S02]  /*22d0*/  FFMA R16, R115, R100.reuse, R16 ;  /* 0x0000006473107223 */ /* 0x0a0fe40000000010 */
        /* <DEDUP_REMOVED lines=14> */
[C---:B------:R-:W-:Y:S01]  /*23c0*/  FFMA R19, R115.reuse, R103, R19 ;  /* 0x0000006773137223 */ /* 0x040fe20000000013 */
[----:B------:R-:W-:Y:S02]  /*23d0*/  FFMA R20, R115, R120, R20 ;  /* 0x0000007873147223 */ /* 0x000fe40000000014 */
[CC--:B------:R-:W-:Y:S01]  /*23e0*/  FFMA R18, -R113.reuse, R100.reuse, R18 ;  /* 0x0000006471127223 */ /* 0x0c0fe20000000112 */
[C---:B------:R-:W-:Y:S01]  /*23f0*/  FFMA R19, -R112.reuse, R100, R19 ;  /* 0x0000006470137223 */ /* 0x040fe20000000113 */
[----:B------:R-:W-:Y:S03]  /*2400*/  FFMA R20, R112, R123, R20 ;  /* 0x0000007b70147223 */ /* 0x000fe60000000014 */
[C---:B------:R-:W-:Y:S01]  /*2410*/  FFMA R19, -R113.reuse, R101, R19 ;  /* 0x0000006571137223 */ /* 0x040fe20000000113 */
[----:B------:R-:W-:Y:S01]  /*2420*/  FFMA R20, R113, R122, R20 ;  /* 0x0000007a71147223 */ /* 0x000fe20000000014 */
[-C--:B------:R-:W-:Y:S02]  /*2430*/  FFMA R21, R115, R121.reuse, R21 ;  /* 0x0000007973157223 */ /* 0x080fe40000000015 */
[C---:B------:R-:W-:Y:S01]  /*2440*/  FFMA R19, -R114.reuse, R102, R19 ;  /* 0x0000006672137223 */ /* 0x040fe20000000113 */
[C---:B------:R-:W-:Y:S01]  /*2450*/  FFMA R20, -R114.reuse, R121, R20 ;  /* 0x0000007972147223 */ /* 0x040fe20000000114 */
[----:B------:R-:W1:Y:S01]  /*2460*/  LDS.128 R100, [R0+0x4a0] ;  /* 0x0004a00000647984 */ /* 0x000e620000000c00 */
[-C--:B------:R-:W-:Y:S04]  /*2470*/  FFMA R21, R113, R123.reuse, R21 ;  /* 0x0000007b71157223 */ /* 0x080fe80000000015 */
[----:B------:R-:W-:Y:S01]  /*2480*/  FFMA R21, R114, R120, R21 ;  /* 0x0000007872157223 */ /* 0x000fe20000000015 */
[CC--:B------:R-:W-:Y:S03]  /*2490*/  FFMA R22, R115.reuse, R122.reuse, R22 ;  /* 0x0000007a73167223 */ /* 0x0c0fe60000000016 */
[----:B------:R-:W-:Y:S01]  /*24a0*/  FFMA R21, -R112, R122, R21 ;  /* 0x0000007a70157223 */ /* 0x000fe20000000115 */
[----:B------:R-:W-:Y:S04]  /*24b0*/  FFMA R22, R114, R123, R22 ;  /* 0x0000007b72167223 */ /* 0x000fe80000000016 */
[C---:B------:R-:W-:Y:S01]  /*24c0*/  FFMA R22, R112.reuse, R121, R22 ;  /* 0x0000007970167223 */ /* 0x040fe20000000016 */
[-C--:B------:R-:W-:Y:S01]  /*24d0*/  FFMA R23, R115, R123.reuse, R23 ;  /* 0x0000007b73177223 */ /* 0x080fe20000000017 */
[-C--:B------:R-:W-:Y:S02]  /*24e0*/  FFMA R24, R119, R120.reuse, R24 ;  /* 0x0000007877187223 */ /* 0x080fe40000000018 */
        /* <DEDUP_REMOVED lines=47> */
[----:B--2---:R-:W-:Y:S02]  /*27e0*/  FFMA R36, R107, R124, R36 ;  /* 0x0000007c6b247223 */ /* 0x004fe40000000024 */
        /* <DEDUP_REMOVED lines=8> */
[----:B------:R-:W2:Y:S01]  /*2870*/  LDS.128 R120, [R0+0x4e0] ;  /* 0x0004e00000787984 */ /* 0x000ea20000000c00 */
        /* <DEDUP_REMOVED lines=64> */
[----:B------:R-:W-:Y:S01]  /*2c80*/  LDS.128 R124, [R2+0x9c0] ;  /* 0x0009c000027c7984 */ /* 0x000fe20000000c00 */
        /* <DEDUP_REMOVED lines=33> */
[----:B------:R-:W4:Y:S01]  /*2ea0*/  LDS.128 R116, [R2+0x840] ;  /* 0x0008400002747984 */ /* 0x000f220000000c00 */
        /* <DEDUP_REMOVED lines=16> */
[----:B------:R-:W5:Y:S01]  /*2fb0*/  LDS.128 R108, [R2+0x8c0] ;  /* 0x0008c000026c7984 */ /* 0x000f620000000c00 */
[-C--:B------:R-:W-:Y:S04]  /*2fc0*/  FFMA R65, R105, R131.reuse, R65 ;  /* 0x0000008369417223 */ /* 0x080fe80000000041 */
[----:B------:R-:W-:Y:S01]  /*2fd0*/  FFMA R65, R106, R128, R65 ;  /* 0x000000806a417223 */ /* 0x000fe20000000041 */
[CC--:B------:R-:W-:Y:S03]  /*2fe0*/  FFMA R66, R107.reuse, R130.reuse, R66 ;  /* 0x000000826b427223 */ /* 0x0c0fe60000000042 */
[----:B------:R-:W-:Y:S01]  /*2ff0*/  FFMA R65, -R104, R130, R65 ;  /* 0x0000008268417223 */ /* 0x000fe20000000141 */
[----:B------:R-:W-:Y:S04]  /*3000*/  FFMA R66, R106, R131, R66 ;  /* 0x000000836a427223 */ /* 0x000fe80000000042 */
[C---:B------:R-:W-:Y:S01]  /*3010*/  FFMA R66, R104.reuse, R129, R66 ;  /* 0x0000008168427223 */ /* 0x040fe20000000042 */
[----:B------:R-:W-:Y:S01]  /*3020*/  FFMA R67, R107, R131, R67 ;  /* 0x000000836b437223 */ /* 0x000fe20000000043 */
[----:B---3--:R-:W-:Y:S02]  /*3030*/  FFMA R4, R139, R132, R4 ;  /* 0x000000848b047223 */ /* 0x008fe40000000004 */
[CC--:B------:R-:W-:Y:S01]  /*3040*/  FFMA R66, -R105.reuse, R128.reuse, R66 ;  /* 0x0000008069427223 */ /* 0x0c0fe20000000142 */
[----:B------:R-:W-:Y:S01]  /*3050*/  FFMA R67, -R104, R128, R67 ;  /* 0x0000008068437223 */ /* 0x000fe20000000143 */
[----:B------:R-:W-:Y:S03]  /*3060*/  FFMA R4, R136, R135, R4 ;  /* 0x0000008788047223 */ /* 0x000fe60000000004 */
[----:B------:R-:W-:Y:S01]  /*3070*/  FFMA R67, -R105, R129, R67 ;  /* 0x0000008169437223 */ /* 0x000fe20000000143 */
[----:B------:R-:W-:Y:S01]  /*3080*/  FFMA R4, R137, R134, R4 ;  /* 0x0000008689047223 */ /* 0x000fe20000000004 */
[-C--:B------:R-:W-:Y:S02]  /*3090*/  FFMA R5, R139, R133.reuse, R5 ;  /* 0x000000858b057223 */ /* 0x080fe40000000005 */
[----:B------:R-:W-:Y:S01]  /*30a0*/  FFMA R67, -R106, R130, R67 ;  /* 0x000000826a437223 */ /* 0x000fe20000000143 */
[C---:B------:R-:W-:Y:S01]  /*30b0*/  FFMA R4, -R138.reuse, R133, R4 ;  /* 0x000000858a047223 */ /* 0x040fe20000000104 */
[----:B------:R-:W3:Y:S01]  /*30c0*/  LDS.128 R104, [R2+0x940] ;  /* 0x0009400002687984 */ /* 0x000ee20000000c00 */
[-C--:B------:R-:W-:Y:S04]  /*30d0*/  FFMA R5, R137, R135.reuse, R5 ;  /* 0x0000008789057223 */ /* 0x080fe80000000005 */
[----:B------:R-:W-:Y:S01]  /*30e0*/  FFMA R5, R138, R132, R5 ;  /* 0x000000848a057223 */ /* 0x000fe20000000005 */
[CC--:B------:R-:W-:Y:S02]  /*30f0*/  FFMA R6, R139.reuse, R134.reuse, R6 ;  /* 0x000000868b067223 */ /* 0x0c0fe40000000006 */
[----:B------:R-:W3:Y:S01]  /*3100*/  LDS.128 R128, [R0+0x880] ;  /* 0x0008800000807984 */ /* 0x000ee20000000c00 */
        /* <DEDUP_REMOVED lines=36> */
[-C--:B0-----:R-:W-:Y:S02]  /*3350*/  FFMA R16, R71, R132.reuse, R16 ;  /* 0x0000008447107223 */ /* 0x081fe40000000010 */
        /* <DEDUP_REMOVED lines=21> */
[----:B------:R-:W-:Y:S01]  /*34b0*/  FFMA R21, R71, R149, R21 ;  /* 0x0000009547157223 */ /* 0x000fe20000000015 */
[----:B------:R-:W-:Y:S01]  /*34c0*/  CS2R R132, SRZ ;  /* 0x0000000000847805 */ /* 0x000fe2000001ff00 */
[C---:B------:R-:W-:Y:S01]  /*34d0*/  FFMA R19, -R70.reuse, R134, R19 ;  /* 0x0000008646137223 */ /* 0x040fe20000000113 */
[----:B------:R-:W-:Y:S01]  /*34e0*/  CS2R R134, SRZ ;  /* 0x0000000000867805 */ /* 0x000fe2000001ff00 */
[----:B------:R-:W-:Y:S01]  /*34f0*/  FFMA R21, R69, R151, R21 ;  /* 0x0000009745157223 */ /* 0x000fe20000000015 */
[C---:B------:R-:W-:Y:S03]  /*3500*/  FFMA R20, -R70.reuse, R149, R20 ;  /* 0x0000009546147223 */ /* 0x040fe60000000114 */
[----:B------:R-:W-:Y:S01]  /*3510*/  FFMA R21, R70, R148, R21 ;  /* 0x0000009446157223 */ /* 0x000fe20000000015 */
[----:B------:R0:W4:Y:S01]  /*3520*/  @P0 LDG.E.LTC128B.128 R132, desc[UR16][R158.64] ;  /* 0x000000109e840981 */ /* 0x000122000c1e1d20 */
[CC--:B------:R-:W-:Y:S02]  /*3530*/  FFMA R22, R71.reuse, R150.reuse, R22 ;  /* 0x0000009647167223 */ /* 0x0c0fe40000000016 */
[----:B------:R-:W-:Y:S02]  /*3540*/  FFMA R21, -R68, R150, R21 ;  /* 0x0000009644157223 */ /* 0x000fe40000000115 */
        /* <DEDUP_REMOVED lines=11> */
[----:B------:R-:W-:Y:S01]  /*3600*/  FFMA R24, -R146, R149, R24 ;  /* 0x0000009592187223 */ /* 0x000fe20000000118 */
[-C--:B------:R-:W-:Y:S01]  /*3610*/  FFMA R25, R145, R151.reuse, R25 ;  /* 0x0000009791197223 */ /* 0x080fe20000000019 */
[----:B0-----:R-:W-:Y:S03]  /*3620*/  IADD3 R158, P0, R158, UR4, RZ ;  /* 0x000000049e9e7c10 */ /* 0x001fe6000ff1e0ff */
[----:B------:R-:W-:Y:S01]  /*3630*/  FFMA R25, R146, R148, R25 ;  /* 0x0000009492197223 */ /* 0x000fe20000000019 */
[-C--:B------:R-:W-:Y:S01]  /*3640*/  FFMA R26, R147, R150.reuse, R26 ;  /* 0x00000096931a7223 */ /* 0x080fe2000000001a */
[----:B------:R-:W-:Y:S02]  /*3650*/  IADD3.X R159, R159, UR5, RZ, P0, !PT ;  /* 0x000000059f9f7c10 */ /* 0x000fe400087fe4ff */
[----:B------:R-:W-:Y:S01]  /*3660*/  FFMA R25, -R144, R150, R25 ;  /* 0x0000009690197223 */ /* 0x000fe20000000119 */
[----:B------:R-:W-:Y:S01]  /*3670*/  FFMA R26, R146, R151, R26 ;  /* 0x00000097921a7223 */ /* 0x000fe2000000001a */
[----:B------:R-:W-:Y:S03]  /*3680*/  PLOP3.LUT P0, PT, PT, PT, UP0, 0x80, 0x0 ;  /* 0x000000000000781c */ /* 0x000fe60003f0f008 */
        /* <DEDUP_REMOVED lines=34> */
[----:B-1----:R-:W-:Y:S02]  /*38b0*/  FFMA R36, R139, R100, R36 ;  /* 0x000000648b247223 */ /* 0x002fe40000000024 */
        /* <DEDUP_REMOVED lines=89> */
[----:B------:R-:W0:Y:S01]  /*3e50*/  LDS.128 R68, [R0+0x8c0] ;  /* 0x0008c00000447984 */ /* 0x000e220000000c00 */
[-C--:B------:R-:W-:Y:S04]  /*3e60*/  FFMA R57, R145, R123.reuse, R57 ;  /* 0x0000007b91397223 */ /* 0x080fe80000000039 */
[----:B------:R-:W-:Y:S01]  /*3e70*/  FFMA R57, R146, R120, R57 ;  /* 0x0000007892397223 */ /* 0x000fe20000000039 */
[CC--:B------:R-:W-:Y:S02]  /*3e80*/  FFMA R58, R147.reuse, R122.reuse, R58 ;  /* 0x0000007a933a7223 */ /* 0x0c0fe4000000003a */
[----:B------:R1:W-:Y:S01]  /*3e90*/  STS.128 [R160], R152 ;  /* 0x00000098a0007388 */ /* 0x0003e20000000c00 */
        /* <DEDUP_REMOVED lines=17> */
[----:B------:R-:W-:Y:S01]  /*3fb0*/  FFMA R62, R142, R123, R62 ;  /* 0x0000007b8e3e7223 */ /* 0x000fe2000000003e */
[----:B-1----:R-:W-:Y:S03]  /*3fc0*/  IADD3 R160, R160, UR13, RZ ;  /* 0x0000000da0a07c10 */ /* 0x002fe6000fffe0ff */
[C---:B------:R-:W-:Y:S01]  /*3fd0*/  FFMA R62, R140.reuse, R121, R62 ;  /* 0x000000798c3e7223 */ /* 0x040fe2000000003e */
[-C--:B------:R-:W-:Y:S01]  /*3fe0*/  FFMA R63, R143, R123.reuse, R63 ;  /* 0x0000007b8f3f7223 */ /* 0x080fe2000000003f */
[-C--:B------:R-:W-:Y:S02]  /*3ff0*/  FFMA R64, R139, R120.reuse, R64 ;  /* 0x000000788b407223 */ /* 0x080fe40000000040 */
[-C--:B------:R-:W-:Y:S01]  /*4000*/  FFMA R62, -R141, R120.reuse, R62 ;  /* 0x000000788d3e7223 */ /* 0x080fe2000000013e */
[----:B------:R-:W-:Y:S01]  /*4010*/  FFMA R63, -R140, R120, R63 ;  /* 0x000000788c3f7223 */ /* 0x000fe2000000013f */
[----:B------:R-:W-:Y:S01]  /*4020*/  FFMA R64, R136, R123, R64 ;  /* 0x0000007b88407223 */ /* 0x000fe20000000040 */
[----:B----4-:R1:W-:Y:S03]  /*4030*/  STS.128 [R161], R132 ;  /* 0x00000084a1007388 */ /* 0x0103e60000000c00 */
[-C--:B------:R-:W-:Y:S01]  /*4040*/  FFMA R64, R137, R122.reuse, R64 ;  /* 0x0000007a89407223 */ /* 0x080fe20000000040 */
[-C--:B------:R-:W-:Y:S01]  /*4050*/  FFMA R65, R139, R121.reuse, R65 ;  /* 0x000000798b417223 */ /* 0x080fe20000000041 */
[-C--:B------:R-:W-:Y:S02]  /*4060*/  FFMA R63, -R141, R121.reuse, R63 ;  /* 0x000000798d3f7223 */ /* 0x080fe4000000013f */
[----:B------:R-:W-:Y:S01]  /*4070*/  FFMA R64, -R138, R121, R64 ;  /* 0x000000798a407223 */ /* 0x000fe20000000140 */
[-C--:B------:R-:W-:Y:S01]  /*4080*/  FFMA R65, R137, R123.reuse, R65 ;  /* 0x0000007b89417223 */ /* 0x080fe20000000041 */
[----:B------:R-:W-:Y:S01]  /*4090*/  FFMA R63, -R142, R122, R63 ;  /* 0x0000007a8e3f7223 */ /* 0x000fe2000000013f */
[----:B------:R-:W-:Y:S02]  /*40a0*/  BAR.SYNC.DEFER_BLOCKING 0x0 ;  /* 0x0000000000007b1d */ /* 0x000fe40000010000 */
[----:B------:R-:W-:Y:S01]  /*40b0*/  FFMA R65, R138, R120, R65 ;  /* 0x000000788a417223 */ /* 0x000fe20000000041 */
[CC--:B------:R-:W-:Y:S03]  /*40c0*/  FFMA R66, R139.reuse, R122.reuse, R66 ;  /* 0x0000007a8b427223 */ /* 0x0c0fe60000000042 */
[----:B------:R-:W-:Y:S01]  /*40d0*/  FFMA R65, -R136, R122, R65 ;  /* 0x0000007a88417223 */ /* 0x000fe20000000141 */
[----:B------:R-:W-:Y:S04]  /*40e0*/  FFMA R66, R138, R123, R66 ;  /* 0x0000007b8a427223 */ /* 0x000fe80000000042 */
[C---:B------:R-:W-:Y:S01]  /*40f0*/  FFMA R66, R136.reuse, R121, R66 ;  /* 0x0000007988427223 */ /* 0x040fe20000000042 */
[----:B------:R-:W-:Y:S01]  /*4100*/  FFMA R67, R139, R123, R67 ;  /* 0x0000007b8b437223 */ /* 0x000fe20000000043 */
[----:B------:R-:W-:Y:S02]  /*4110*/  FFMA R4, R119, R112, R4 ;  /* 0x0000007077047223 */ /* 0x000fe40000000004 */
[CC--:B------:R-:W-:Y:S01]  /*4120*/  FFMA R66, -R137.reuse, R120.reuse, R66 ;  /* 0x0000007889427223 */ /* 0x0c0fe20000000142 */
[----:B------:R-:W-:Y:S01]  /*4130*/  FFMA R67, -R136, R120, R67 ;  /* 0x0000007888437223 */ /* 0x000fe20000000143 */
[----:B------:R-:W-:Y:S03]  /*4140*/  FFMA R4, R116, R115, R4 ;  /* 0x0000007374047223 */ /* 0x000fe60000000004 */
[----:B------:R-:W-:Y:S01]  /*4150*/  FFMA R67, -R137, R121, R67 ;  /* 0x0000007989437223 */ /* 0x000fe20000000143 */
[----:B------:R-:W-:Y:S01]  /*4160*/  FFMA R4, R117, R114, R4 ;  /* 0x0000007275047223 */ /* 0x000fe20000000004 */
[-C--:B------:R-:W-:Y:S01]  /*4170*/  FFMA R5, R119, R113.reuse, R5 ;  /* 0x0000007177057223 */ /* 0x080fe20000000005 */
[----:B-1----:R-:W-:Y:S01]  /*4180*/  IADD3 R161, R161, UR13, RZ ;  /* 0x0000000da1a17c10 */ /* 0x002fe2000fffe0ff */
        /* <DEDUP_REMOVED lines=25> */
[-C--:B---3--:R-:W-:Y:S02]  /*4320*/  FFMA R12, R107, R112.reuse, R12 ;  /* 0x000000706b0c7223 */ /* 0x088fe4000000000c */
        /* <DEDUP_REMOVED lines=95> */
[----:B0-----:R-:W-:Y:S02]  /*4920*/  FFMA R36, R119, R68, R36 ;  /* 0x0000004477247223 */ /* 0x001fe40000000024 */
        /* <DEDUP_REMOVED lines=53> */
[-C--:B------:R-:W-:Y:S01]  /*4c80*/  FFMA R49, R127, R69.reuse, R49 ;  /* 0x000000457f317223 */ /* 0x080fe20000000031 */
[----:B------:R-:W0:Y:S01]  /*4c90*/  LDS.128 R80, [R0+UR11] ;  /* 0x0000000b00507984 */ /* 0x000e220008000c00 */
[----:B------:R-:W-:Y:S01]  /*4ca0*/  FFMA R47, -R106, R70, R47 ;  /* 0x000000466a2f7223 */ /* 0x000fe2000000012f */
[C---:B------:R-:W-:Y:S01]  /*4cb0*/  FFMA R48, -R126.reuse, R69, R48 ;  /* 0x000000457e307223 */ /* 0x040fe20000000130 */
[-C--:B------:R-:W-:Y:S04]  /*4cc0*/  FFMA R49, R125, R71.reuse, R49 ;  /* 0x000000477d317223 */ /* 0x080fe80000000031 */
[----:B------:R-:W-:Y:S01]  /*4cd0*/  FFMA R49, R126, R68, R49 ;  /* 0x000000447e317223 */ /* 0x000fe20000000031 */
[----:B------:R-:W1:Y:S01]  /*4ce0*/  LDS.128 R76, [R0+UR11+0x40] ;  /* 0x0000400b004c7984 */ /* 0x000e620008000c00 */
[CC--:B------:R-:W-:Y:S02]  /*4cf0*/  FFMA R50, R127.reuse, R70.reuse, R50 ;  /* 0x000000467f327223 */ /* 0x0c0fe40000000032 */
[----:B------:R-:W-:Y:S02]  /*4d00*/  FFMA R49, -R124, R70, R49 ;  /* 0x000000467c317223 */ /* 0x000fe40000000131 */
[----:B------:R-:W-:Y:S03]  /*4d10*/  FFMA R50, R126, R71, R50 ;  /* 0x000000477e327223 */ /* 0x000fe60000000032 */
[----:B------:R-:W2:Y:S01]  /*4d20*/  LDS.128 R72, [R0+UR11+0x80] ;  /* 0x0000800b00487984 */ /* 0x000ea20008000c00 */
[C---:B------:R-:W-:Y:S01]  /*4d30*/  FFMA R50, R124.reuse, R69, R50 ;  /* 0x000000457c327223 */ /* 0x040fe20000000032 */
[C---:B------:R-:W-:Y:S01]  /*4d40*/  FFMA R51, R127.reuse, R71, R51 ;  /* 0x000000477f337223 */ /* 0x040fe20000000033 */
[----:B------:R-:W-:Y:S02]  /*4d50*/  FFMA R52, R127, R100, R52 ;  /* 0x000000647f347223 */ /* 0x000fe40000000034 */
[CC--:B------:R-:W-:Y:S01]  /*4d60*/  FFMA R50, -R125.reuse, R68.reuse, R50 ;  /* 0x000000447d327223 */ /* 0x0c0fe20000000132 */
[C---:B------:R-:W-:Y:S01]  /*4d70*/  FFMA R51, -R124.reuse, R68, R51 ;  /* 0x000000447c337223 */ /* 0x040fe20000000133 */
[----:B------:R-:W-:Y:S01]  /*4d80*/  FFMA R52, R124, R103, R52 ;  /* 0x000000677c347223 */ /* 0x000fe20000000034 */
[----:B------:R-:W3:Y:S02]  /*4d90*/  LDS.128 R84, [R2+UR11+0x180] ;  /* 0x0001800b02547984 */ /* 0x000ee40008000c00 */
[C---:B------:R-:W-:Y:S01]  /*4da0*/  FFMA R51, -R125.reuse, R69, R51 ;  /* 0x000000457d337223 */ /* 0x040fe20000000133 */
[----:B------:R-:W-:Y:S01]  /*4db0*/  FFMA R52, R125, R102, R52 ;  /* 0x000000667d347223 */ /* 0x000fe20000000034 */
[-C--:B------:R-:W-:Y:S02]  /*4dc0*/  FFMA R53, R127, R101.reuse, R53 ;  /* 0x000000657f357223 */ /* 0x080fe40000000035 */
[C---:B------:R-:W-:Y:S01]  /*4dd0*/  FFMA R51, -R126.reuse, R70, R51 ;  /* 0x000000467e337223 */ /* 0x040fe20000000133 */
[C---:B------:R-:W-:Y:S01]  /*4de0*/  FFMA R52, -R126.reuse, R101, R52 ;  /* 0x000000657e347223 */ /* 0x040fe20000000134 */
[----:B------:R-:W4:Y:S01]  /*4df0*/  LDS.128 R88, [R2+UR11+0x100] ;  /* 0x0001000b02587984 */ /* 0x000f220008000c00 */
[-C--:B------:R-:W-:Y:S04]  /*4e00*/  FFMA R53, R125, R103.reuse, R53 ;  /* 0x000000677d357223 */ /* 0x080fe80000000035 */
[----:B------:R-:W-:Y:S01]  /*4e10*/  FFMA R53, R126, R100, R53 ;  /* 0x000000647e357223 */ /* 0x000fe20000000035 */
[CC--:B------:R-:W-:Y:S02]  /*4e20*/  FFMA R54, R127.reuse, R102.reuse, R54 ;  /* 0x000000667f367223 */ /* 0x0c0fe40000000036 */
[----:B------:R-:W0:Y:S01]  /*4e30*/  LDS.128 R92, [R2+UR11+0x80] ;  /* 0x0000800b025c7984 */ /* 0x000e220008000c00 */
[----:B------:R-:W-:Y:S01]  /*4e40*/  FFMA R53, -R124, R102, R53 ;  /* 0x000000667c357223 */ /* 0x000fe20000000135 */
[----:B------:R-:W-:Y:S04]  /*4e50*/  FFMA R54, R126, R103, R54 ;  /* 0x000000677e367223 */ /* 0x000fe80000000036 */
[C---:B------:R-:W-:Y:S01]  /*4e60*/  FFMA R54, R124.reuse, R101, R54 ;  /* 0x000000657c367223 */ /* 0x040fe20000000036 */
[-C--:B------:R-:W-:Y:S01]  /*4e70*/  FFMA R55, R127, R103.reuse, R55 ;  /* 0x000000677f377223 */ /* 0x080fe20000000037 */
[----:B------:R5:W0:Y:S01]  /*4e80*/  LDS.128 R96, [R2+UR11] ;  /* 0x0000000b02607984 */ /* 0x000a220008000c00 */
[-C--:B------:R-:W-:Y:S01]  /*4e90*/  FFMA R56, R107, R100.reuse, R56 ;  /* 0x000000646b387223 */ /* 0x080fe20000000038 */
[CC--:B------:R-:W-:Y:S01]  /*4ea0*/  FFMA R54, -R125.reuse, R100.reuse, R54 ;  /* 0x000000647d367223 */ /* 0x0c0fe20000000136 */
[----:B------:R-:W-:Y:S02]  /*4eb0*/  FFMA R55, -R124, R100, R55 ;  /* 0x000000647c377223 */ /* 0x000fe40000000137 */
[----:B------:R-:W-:Y:S02]  /*4ec0*/  FFMA R56, R104, R103, R56 ;  /* 0x0000006768387223 */ /* 0x000fe40000000038 */
[-C--:B------:R-:W-:Y:S01]  /*4ed0*/  FFMA R55, -R125, R101.reuse, R55 ;  /* 0x000000657d377223 */ /* 0x080fe20000000137 */
[----:B------:R1:W0:Y:S01]  /*4ee0*/  LDS.128 R68, [R0+UR11+0xc0] ;  /* 0x0000c00b00447984 */ /* 0x0002220008000c00 */
[-C--:B------:R-:W-:Y:S01]  /*4ef0*/  FFMA R56, R105, R102.reuse, R56 ;  /* 0x0000006669387223 */ /* 0x080fe20000000038 */
[-C--:B------:R-:W-:Y:S01]  /*4f00*/  FFMA R57, R107, R101.reuse, R57 ;  /* 0x000000656b397223 */ /* 0x080fe20000000039 */
[----:B------:R-:W-:Y:S02]  /*4f10*/  FFMA R55, -R126, R102, R55 ;  /* 0x000000667e377223 */ /* 0x000fe40000000137 */
[C---:B------:R-:W-:Y:S01]  /*4f20*/  FFMA R56, -R106.reuse, R101, R56 ;  /* 0x000000656a387223 */ /* 0x040fe20000000138 */
[-C--:B------:R-:W-:Y:S04]  /*4f30*/  FFMA R57, R105, R103.reuse, R57 ;  /* 0x0000006769397223 */ /* 0x080fe80000000039 */
[----:B------:R-:W-:Y:S01]  /*4f40*/  FFMA R57, R106, R100, R57 ;  /* 0x000000646a397223 */ /* 0x000fe20000000039 */
[CC--:B------:R-:W-:Y:S03]  /*4f50*/  FFMA R58, R107.reuse, R102.reuse, R58 ;  /* 0x000000666b3a7223 */ /* 0x0c0fe6000000003a */
[----:B------:R-:W-:Y:S01]  /*4f60*/  FFMA R57, -R104, R102, R57 ;  /* 0x0000006668397223 */ /* 0x000fe20000000139 */
[----:B------:R-:W-:Y:S01]  /*4f70*/  FFMA R58, R106, R103, R58 ;  /* 0x000000676a3a7223 */ /* 0x000fe2000000003a */
[----:B-----5:R-:W-:Y:S03]  /*4f80*/  IADD3 R2, R2, UR11, RZ ;  /* 0x0000000b02027c10 */ /* 0x020fe6000fffe0ff */
[----:B------:R-:W-:Y:S01]  /*4f90*/  FFMA R58, R104, R101, R58 ;  /* 0x00000065683a7223 */ /* 0x000fe2000000003a */
[-C--:B------:R-:W-:Y:S01]  /*4fa0*/  FFMA R59, R107, R103.reuse, R59 ;  /* 0x000000676b3b7223 */ /* 0x080fe2000000003b */
[-C--:B------:R-:W-:Y:S01]  /*4fb0*/  FFMA R60, R111, R100.reuse, R60 ;  /* 0x000000646f3c7223 */ /* 0x080fe2000000003c */
[----:B------:R-:W-:Y:S01]  /*4fc0*/  IADD3 R2, R2, 0x420, RZ ;  /* 0x0000042002027810 */ /* 0x000fe20007ffe0ff */
[CC--:B------:R-:W-:Y:S01]  /*4fd0*/  FFMA R58, -R105.reuse, R100.reuse, R58 ;  /* 0x00000064693a7223 */ /* 0x0c0fe2000000013a */
[----:B------:R-:W-:Y:S01]  /*4fe0*/  FFMA R59, -R104, R100, R59 ;  /* 0x00000064683b7223 */ /* 0x000fe2000000013b */
[----:B------:R-:W-:Y:S01]  /*4ff0*/  FFMA R60, R108, R103, R60 ;  /* 0x000000676c3c7223 */ /* 0x000fe2000000003c */
[----:B-1----:R-:W-:Y:S02]  /*5000*/  IADD3 R0, R0, UR11, RZ ;  /* 0x0000000b00007c10 */ /* 0x002fe4000fffe0ff */
[-C--:B------:R-:W-:Y:S01]  /*5010*/  FFMA R59, -R105, R101.reuse, R59 ;  /* 0x00000065693b7223 */ /* 0x080fe2000000013b */
[-C--:B------:R-:W-:Y:S01]  /*5020*/  FFMA R60, R109, R102.reuse, R60 ;  /* 0x000000666d3c7223 */ /* 0x080fe2000000003c */
[-C--:B------:R-:W-:Y:S01]  /*5030*/  FFMA R61, R111, R101.reuse, R61 ;  /* 0x000000656f3d7223 */ /* 0x080fe2000000003d */
[----:B------:R-:W-:Y:S01]  /*5040*/  IADD3 R0, R0, 0x420, RZ ;  /* 0x0000042000007810 */ /* 0x000fe20007ffe0ff */
        /* <DEDUP_REMOVED lines=24> */
[----:B------:R-:W-:Y:S03]  /*51d0*/  FFMA R67, R119, R103, R67 ;  /* 0x0000006777437223 */ /* 0x000fe60000000043 */
[CC--:B------:R-:W-:Y:S01]  /*51e0*/  FFMA R66, -R117.reuse, R100.reuse, R66 ;  /* 0x0000006475427223 */ /* 0x0c0fe20000000142 */
[----:B------:R-:W-:Y:S04]  /*51f0*/  FFMA R67, -R116, R100, R67 ;  /* 0x0000006474437223 */ /* 0x000fe80000000143 */
[----:B------:R-:W-:Y:S04]  /*5200*/  FFMA R67, -R117, R101, R67 ;  /* 0x0000006575437223 */ /* 0x000fe80000000143 */
[----:B------:R-:W-:Y:S01]  /*5210*/  FFMA R67, -R118, R102, R67 ;  /* 0x0000006676437223 */ /* 0x000fe20000000143 */
[----:B0-234-:R-:W-:Y:S09]  /*5220*/  @P0 BRA `(.L_x_34) ;  /* 0xffffffb800f80947 */ /* 0x01dff2000383ffff */
.L_x_33:
[----:B------:R-:W-:Y:S05]  /*5230*/  @!P1 BRA `(.L_x_35) ;  /* 0x0000000000289947 */ /* 0x000fea0003800000 */
[----:B------:R-:W0:Y:S02]  /*5240*/  LDC.64 R68, c[0x0][0x360] ;  /* 0x0000d800ff447b82 */ /* 0x000e240000000a00 */
[----:B0-----:R-:W2:Y:S02]  /*5250*/  LDG.E.64 R68, desc[UR16][R68.64] ;  /* 0x0000001044447981 */ /* 0x001ea4000c1e1b00 */
[----:B--2---:R-:W-:-:S04]  /*5260*/  ISETP.NE.U32.AND P0, PT, R68, RZ, PT ;  /* 0x000000ff4400720c */ /* 0x004fc80003f05070 */
[----:B------:R-:W-:-:S13]  /*5270*/  ISETP.NE.AND.EX P0, PT, R69, RZ, PT, P0 ;  /* 0x000000ff4500720c */ /* 0x000fda0003f05300 */
[----:B------:R-:W-:Y:S05]  /*5280*/  @!P0 BRA `(.L_x_35) ;  /* 0x0000000000148947 */ /* 0x000fea0003800000 */
[----:B------:R0:W5:Y:S04]  /*5290*/  LD.E R89, desc[UR16][R68.64] ;  /* 0x0000001044597980 */ /* 0x000168000c101900 */
[----:B------:R0:W5:Y:S04]  /*52a0*/  LD.E R88, desc[UR16][R68.64+0x4] ;  /* 0x0000041044587980 */ /* 0x000168000c101900 */
[----:B------:R0:W5:Y:S04]  /*52b0*/  LD.E R3, desc[UR16][R68.64+0x8] ;  /* 0x0000081044037980 */ /* 0x000168000c101900 */
[----:B------:R0:W5:Y:S01]  /*52c0*/  LD.E R2, desc[UR16][R68.64+0xc] ;  /* 0x00000c1044027980 */ /* 0x000162000c101900 */
[----:B------:R-:W-:Y:S05]  /*52d0*/  BRA `(.L_x_36) ;  /* 0x0000000000387947 */ /* 0x000fea0003800000 */
.L_x_35:
[----:B------:R-:W-:Y:S02]  /*52e0*/  ULDC.64 UR4, c[0x0][0x350] ;  /* 0x0000d40000047ab9 */ /* 0x000fe40000000a00 */
[----:B------:R-:W-:-:S04]  /*52f0*/  ISETP.NE.U32.AND P0, PT, RZ, UR4, PT ;  /* 0x00000004ff007c0c */ /* 0x000fc8000bf05070 */
[----:B------:R-:W-:-:S13]  /*5300*/  ISETP.NE.AND.EX P0, PT, RZ, UR5, PT, P0 ;  /* 0x00000005ff007c0c */ /* 0x000fda000bf05300 */
[----:B------:R-:W-:Y:S05]  /*5310*/  @!P0 BRA `(.L_x_37) ;  /* 0x0000000000188947 */ /* 0x000fea0003800000 */
[----:B------:R-:W0:Y:S02]  /*5320*/  LDC.64 R68, c[0x0][0x350] ;  /* 0x0000d400ff447b82 */ /* 0x000e240000000a00 */
[----:B0-----:R1:W5:Y:S04]  /*5330*/  LDG.E R89, desc[UR16][R68.64] ;  /* 0x0000001044597981 */ /* 0x001368000c1e1900 */
[----:B------:R1:W5:Y:S04]  /*5340*/  LDG.E R88, desc[UR16][R68.64+0x4] ;  /* 0x0000041044587981 */ /* 0x000368000c1e1900 */
[----:B------:R1:W5:Y:S04]  /*5350*/  LDG.E R3, desc[UR16][R68.64+0x8] ;  /* 0x0000081044037981 */ /* 0x000368000c1e1900 */
[----:B------:R1:W5:Y:S01]  /*5360*/  LDG.E R2, desc[UR16][R68.64+0xc] ;  /* 0x00000c1044027981 */ /* 0x000362000c1e1900 */
[----:B------:R-:W-:Y:S05]  /*5370*/  BRA `(.L_x_36) ;  /* 0x0000000000107947 */ /* 0x000fea0003800000 */
.L_x_37:
[----:B------:R-:W2:Y:S08]  /*5380*/  LDC R89, c[0x0][0x330] ;  /* 0x0000cc00ff597b82 */ /* 0x000eb00000000800 */
[----:B------:R-:W3:Y:S08]  /*5390*/  LDC R88, c[0x0][0x334] ;  /* 0x0000cd00ff587b82 */ /* 0x000ef00000000800 */
[----:B------:R-:W4:Y:S08]  /*53a0*/  LDC R3, c[0x0][0x338] ;  /* 0x0000ce00ff037b82 */ /* 0x000f300000000800 */
[----:B------:R-:W0:Y:S02]  /*53b0*/  LDC R2, c[0x0][0x33c] ;  /* 0x0000cf00ff027b82 */ /* 0x000e240000000800 */
.L_x_36:
[----:B------:R-:W-:Y:S02]  /*53c0*/  ULDC.64 UR4, c[0x0][0x368] ;  /* 0x0000da0000047ab9 */ /* 0x000fe40000000a00 */
[----:B------:R-:W-:-:S04]  /*53d0*/  ISETP.NE.U32.AND P0, PT, RZ, UR4, PT ;  /* 0x00000004ff007c0c */ /* 0x000fc8000bf05070 */
[----:B------:R-:W-:-:S13]  /*53e0*/  ISETP.NE.AND.EX P0, PT, RZ, UR5, PT, P0 ;  /* 0x00000005ff007c0c */ /* 0x000fda000bf05300 */
[----:B------:R-:W-:Y:S05]  /*53f0*/  @!P0 BRA `(.L_x_38) ;  /* 0x0000000000288947 */ /* 0x000fea0003800000 */
[----:B01----:R-:W0:Y:S02]  /*5400*/  LDC.64 R68, c[0x0][0x368] ;  /* 0x0000da00ff447b82 */ /* 0x003e240000000a00 */
        /* <DEDUP_REMOVED lines=9> */
.L_x_38:
[----:B------:R-:W-:Y:S02]  /*54a0*/  ULDC.64 UR4, c[0x0][0x358] ;  /* 0x0000d60000047ab9 */ /* 0x000fe40000000a00 */
[----:B------:R-:W-:-:S04]  /*54b0*/  ISETP.NE.U32.AND P0, PT, RZ, UR4, PT ;  /* 0x00000004ff007c0c */ /* 0x000fc8000bf05070 */
[----:B------:R-:W-:-:S13]  /*54c0*/  ISETP.NE.AND.EX P0, PT, RZ, UR5, PT, P0 ;  /* 0x00000005ff007c0c */ /* 0x000fda000bf05300 */
[----:B------:R-:W-:Y:S05]  /*54d0*/  @!P0 BRA `(.L_x_40) ;  /* 0x0000000000188947 */ /* 0x000fea0003800000 */
[----:B01----:R-:W0:Y:S02]  /*54e0*/  LDC.64 R68, c[0x0][0x358] ;  /* 0x0000d600ff447b82 */ /* 0x003e240000000a00 */
[----:B0-----:R1:W5:Y:S04]  /*54f0*/  LDG.E R97, desc[UR16][R68.64] ;  /* 0x0000001044617981 */ /* 0x001368000c1e1900 */
[----:B------:R1:W5:Y:S04]  /*5500*/  LDG.E R96, desc[UR16][R68.64+0x4] ;  /* 0x0000041044607981 */ /* 0x000368000c1e1900 */
[----:B------:R1:W5:Y:S04]  /*5510*/  LDG.E R95, desc[UR16][R68.64+0x8] ;  /* 0x00000810445f7981 */ /* 0x000368000c1e1900 */
[----:B------:R1:W5:Y:S01]  /*5520*/  LDG.E R94, desc[UR16][R68.64+0xc] ;  /* 0x00000c10445e7981 */ /* 0x000362000c1e1900 */
[----:B------:R-:W-:Y:S05]  /*5530*/  BRA `(.L_x_39) ;  /* 0x0000000000107947 */ /* 0x000fea0003800000 */
.L_x_40:
[----:B------:R-:W0:Y:S08]  /*5540*/  LDC R97, c[0x0][0x340] ;  /* 0x0000d000ff617b82 */ /* 0x000e300000000800 */
[----:B------:R-:W0:Y:S08]  /*5550*/  LDC R96, c[0x0][0x344] ;  /* 0x0000d100ff607b82 */ /* 0x000e300000000800 */
[----:B------:R-:W0:Y:S08]  /*5560*/  LDC R95, c[0x0][0x348] ;  /* 0x0000d200ff5f7b82 */ /* 0x000e300000000800 */
[----:B------:R-:W0:Y:S02]  /*5570*/  LDC R94, c[0x0][0x34c] ;  /* 0x0000d300ff5e7b82 */ /* 0x000e240000000800 */
.L_x_39:
[----:B01----:R-:W0:Y:S01]  /*5580*/  S2R R68, SR_TID.X ;  /* 0x0000000000447919 */ /* 0x003e220000002100 */
[----:B------:R-:W-:Y:S01]  /*5590*/  ULEA UR12, UR12, UR19, 0x1 ;  /* 0x000000130c0c7291 */ /* 0x000fe2000f8e083f */
[----:B------:R-:W1:Y:S01]  /*55a0*/  S2UR UR8, SR_CgaCtaId ;  /* 0x00000000000879c3 */ /* 0x000e620000008800 */
[----:B------:R-:W-:Y:S01]  /*55b0*/  ULDC.64 UR4, c[0x0][0x290] ;  /* 0x0000a40000047ab9 */ /* 0x000fe20000000a00 */
[----:B-----5:R-:W-:Y:S01]  /*55c0*/  FSETP.NEU.AND P2, PT, R97, RZ, PT ;  /* 0x000000ff6100720b */ /* 0x020fe20003f4d000 */
[----:B------:R-:W-:Y:S02]  /*55d0*/  ULDC.64 UR6, c[0x0][0x2e0] ;  /* 0x0000b80000067ab9 */ /* 0x000fe40000000a00 */
[----:B------:R-:W-:Y:S01]  /*55e0*/  IMAD.U32 R91, RZ, RZ, UR12 ;  /* 0x0000000cff5b7e24 */ /* 0x000fe2000f8e00ff */
[----:B------:R-:W-:-:S04]  /*55f0*/  FSETP.EQ.AND P2, PT, R96, RZ, !P2 ;  /* 0x000000ff6000720b */ /* 0x000fc80005742000 */
[----:B------:R-:W-:Y:S02]  /*5600*/  FSETP.EQ.AND P2, PT, R95, RZ, P2 ;  /* 0x000000ff5f00720b */ /* 0x000fe40001742000 */
[----:B0-----:R-:W-:-:S04]  /*5610*/  SHF.R.S32.HI R69, RZ, 0x1f, R68 ;  /* 0x0000001fff457819 */ /* 0x001fc80000011444 */
[CC--:B------:R-:W-:Y:S02]  /*5620*/  LEA.HI R73, R69.reuse, R68.reuse, RZ, 0x5 ;  /* 0x0000004445497211 */ /* 0x0c0fe400078f28ff */
[----:B------:R-:W-:Y:S01]  /*5630*/  LEA.HI R72, R69, R68, RZ, 0x7 ;  /* 0x0000004445487211 */ /* 0x000fe200078f38ff */
[----:B------:R-:W-:Y:S01]  /*5640*/  IMAD.U32 R69, RZ, RZ, UR14 ;  /* 0x0000000eff457e24 */ /* 0x000fe2000f8e00ff */
[--C-:B------:R-:W-:Y:S02]  /*5650*/  SHF.R.S32.HI R0, RZ, 0x5, R73.reuse ;  /* 0x00000005ff007819 */ /* 0x100fe40000011449 */
[----:B------:R-:W-:Y:S02]  /*5660*/  SHF.R.S32.HI R71, RZ, 0x1f, R73 ;  /* 0x0000001fff477819 */ /* 0x000fe40000011449 */
[----:B------:R-:W-:Y:S02]  /*5670*/  SHF.R.S32.HI R72, RZ, 0x7, R72 ;  /* 0x00000007ff487819 */ /* 0x000fe40000011448 */
[----:B------:R-:W-:-:S02]  /*5680*/  LEA.HI R71, R71, R0, RZ, 0x2 ;  /* 0x0000000047477211 */ /* 0x000fc400078f10ff */
[----:B------:R-:W-:Y:S02]  /*5690*/  LOP3.LUT R73, R73, 0xffffffe0, RZ, 0xc0, !PT ;  /* 0xffffffe049497812 */ /* 0x000fe400078ec0ff */
[----:B------:R-:W-:-:S03]  /*56a0*/  LOP3.LUT R71, R71, 0xfffffffc, RZ, 0xc0, !PT ;  /* 0xfffffffc47477812 */ /* 0x000fc600078ec0ff */
[C---:B------:R-:W-:Y:S01]  /*56b0*/  IMAD.IADD R90, R68.reuse, 0x1, -R73 ;  /* 0x00000001445a7824 */ /* 0x040fe200078e0a49 */
[----:B------:R-:W-:Y:S01]  /*56c0*/  LOP3.LUT R68, R68, 0x1f, RZ, 0xc0, !PT ;  /* 0x0000001f44447812 */ /* 0x000fe200078ec0ff */
[----:B------:R-:W-:Y:S02]  /*56d0*/  IMAD.IADD R71, R0, 0x1, -R71 ;  /* 0x0000000100477824 */ /* 0x000fe400078e0a47 */
[----:B------:R-:W-:Y:S01]  /*56e0*/  IMAD.U32 R0, RZ, RZ, UR15 ;  /* 0x0000000fff007e24 */ /* 0x000fe2000f8e00ff */
[----:B------:R-:W-:Y:S01]  /*56f0*/  SHF.R.U32.HI R68, RZ, 0x2, R68 ;  /* 0x00000002ff447819 */ /* 0x000fe20000011644 */
[----:B------:R-:W-:Y:S02]  /*5700*/  IMAD R71, R72, 0x20, R71 ;  /* 0x0000002048477824 */ /* 0x000fe400078e0247 */
[----:B------:R-:W-:Y:S02]  /*5710*/  IMAD R70, R69, 0x40, R90 ;  /* 0x0000004045467824 */ /* 0x000fe400078e025a */
[----:B------:R-:W-:-:S02]  /*5720*/  IMAD R0, R0, 0x40, R71 ;  /* 0x0000004000007824 */ /* 0x000fc400078e0247 */
[----:B------:R-:W-:-:S03]  /*5730*/  IMAD.WIDE R74, R70, 0x10, RZ ;  /* 0x00000010464a7825 */ /* 0x000fc600078e02ff */
[----:B------:R-:W-:Y:S01]  /*5740*/  SHF.R.S32.HI R69, RZ, 0x1f, R0 ;  /* 0x0000001fff457819 */ /* 0x000fe20000011400 */
[----:B------:R-:W-:Y:S02]  /*5750*/  IMAD R91, R91, 0x8, R68 ;  /* 0x000000085b5b7824 */ /* 0x000fe400078e0244 */
[----:B------:R-:W-:-:S04]  /*5760*/  IMAD.WIDE.U32 R76, R0, UR4, R74 ;  /* 0x00000004004c7c25 */ /* 0x000fc8000f8e004a */
[C---:B------:R-:W-:Y:S02]  /*5770*/  IMAD R73, R69.reuse, UR4, RZ ;  /* 0x0000000445497c24 */ /* 0x040fe4000f8e02ff */
[----:B------:R-:W-:Y:S02]  /*5780*/  IMAD R69, R69, UR6, RZ ;  /* 0x0000000645457c24 */ /* 0x000fe4000f8e02ff */
[C---:B------:R-:W-:Y:S01]  /*5790*/  IMAD R68, R0.reuse, UR5, R73 ;  /* 0x0000000500447c24 */ /* 0x040fe2000f8e0249 */
[----:B------:R-:W-:Y:S01]  /*57a0*/  ULDC.64 UR4, c[0x0][0x2d0] ;  /* 0x0000b40000047ab9 */ /* 0x000fe20000000a00 */
[----:B------:R-:W-:Y:S01]  /*57b0*/  IMAD.WIDE.U32 R74, R0, UR6, R74 ;  /* 0x00000006004a7c25 */ /* 0x000fe2000f8e004a */
[----:B------:R-:W-:Y:S01]  /*57c0*/  IADD3 R98, P0, R76, UR4, RZ ;  /* 0x000000044c627c10 */ /* 0x000fe2000ff1e0ff */
[----:B------:R-:W-:Y:S01]  /*57d0*/  ULDC UR6, c[0x0][0x214] ;  /* 0x0000850000067ab9 */ /* 0x000fe20000000800 */
[----:B------:R-:W-:Y:S01]  /*57e0*/  ISETP.NE.U32.AND P4, PT, RZ, UR4, PT ;  /* 0x00000004ff007c0c */ /* 0x000fe2000bf85070 */
[----:B------:R-:W-:Y:S01]  /*57f0*/  IMAD R91, R91, 0x45, R164 ;  /* 0x000000455b5b7824 */ /* 0x000fe200078e02a4 */
[----:B------:R-:W-:Y:S01]  /*5800*/  IADD3.X R99, R77, UR5, R68, P0, !PT ;  /* 0x000000054d637c10 */ /* 0x000fe200087fe444 */
[----:B------:R-:W-:Y:S01]  /*5810*/  IMAD R68, R0, UR7, R69 ;  /* 0x0000000700447c24 */ /* 0x000fe2000f8e0245 */
[----:B------:R-:W-:Y:S01]  /*5820*/  ISETP.NE.AND.EX P4, PT, RZ, UR5, PT, P4 ;  /* 0x00000005ff007c0c */ /* 0x000fe2000bf85340 */
[----:B------:R-:W-:Y:S01]  /*5830*/  ULDC.64 UR4, c[0x0][0x320] ;  /* 0x0000c80000047ab9 */ /* 0x000fe20000000a00 */
[----:B------:R-:W-:Y:S01]  /*5840*/  FSETP.EQ.AND P0, PT, R94, RZ, PT ;  /* 0x000000ff5e00720b */ /* 0x000fe20003f02000 */
[----:B------:R-:W-:Y:S01]  /*5850*/  UMOV UR7, 0x400 ;  /* 0x0000040000077882 */ /* 0x000fe20000000000 */
[----:B------:R-:W-:Y:S01]  /*5860*/  ISETP.NE.U32.AND P6, PT, RZ, UR4, PT ;  /* 0x00000004ff007c0c */ /* 0x000fe2000bfc5070 */
[----:B-1----:R-:W-:Y:S01]  /*5870*/  ULEA UR8, UR8, UR7, 0x18 ;  /* 0x0000000708087291 */ /* 0x002fe2000f8ec03f */
[----:B------:R-:W-:Y:S01]  /*5880*/  ISETP.LT.AND P3, PT, R70, UR6, P4 ;  /* 0x0000000646007c0c */ /* 0x000fe2000a761270 */
[----:B------:R-:W-:Y:S01]  /*5890*/  IMAD R71, R72, -0x18, R71 ;  /* 0xffffffe848477824 */ /* 0x000fe200078e0247 */
[----:B------:R-:W-:-:S02]  /*58a0*/  ISETP.NE.AND.EX P6, PT, RZ, UR5, PT, P6 ;  /* 0x00000005ff007c0c */ /* 0x000fc4000bfc5360 */
[----:B------:R-:W-:Y:S01]  /*58b0*/  IADD3 R92, P1, R74, UR4, RZ ;  /* 0x000000044a5c7c10 */ /* 0x000fe2000ff3e0ff */
[----:B------:R-:W-:Y:S01]  /*58c0*/  IMAD R71, R71, 0x450, RZ ;  /* 0x0000045047477824 */ /* 0x000fe200078e02ff */
[C---:B------:R-:W-:Y:S01]  /*58d0*/  ISETP.LT.AND P5, PT, R70.reuse, UR6, P6 ;  /* 0x0000000646007c0c */ /* 0x040fe2000b7a1270 */
[----:B------:R-:W-:Y:S01]  /*58e0*/  VIADD R70, R70, 0x20 ;  /* 0x0000002046467836 */ /* 0x000fe20000000000 */
[----:B------:R-:W-:Y:S01]  /*58f0*/  IADD3.X R93, R75, UR5, R68, P1, !PT ;  /* 0x000000054b5d7c10 */ /* 0x000fe20008ffe444 */
[----:B------:R-:W-:Y:S01]  /*5900*/  IMAD.U32 R90, R90, 0x10, R71 ;  /* 0x000000105a5a7824 */ /* 0x000fe200078e0047 */
[----:B------:R-:W-:Y:S02]  /*5910*/  LEA R91, R91, UR8, 0x4 ;  /* 0x000000085b5b7c11 */ /* 0x000fe4000f8e20ff */
[C---:B------:R-:W-:Y:S02]  /*5920*/  ISETP.LT.AND P4, PT, R70.reuse, UR6, P4 ;  /* 0x0000000646007c0c */ /* 0x040fe4000a781270 */
[----:B------:R-:W-:Y:S01]  /*5930*/  ISETP.LT.AND P6, PT, R70, UR6, P6 ;  /* 0x0000000646007c0c */ /* 0x000fe2000b7c1270 */
[----:B------:R-:W-:-:S12]  /*5940*/  @P2 BRA P0, `(.L_x_41) ;  /* 0x0000002c00082947 */ /* 0x000fd80000000000 */
[----:B------:R-:W-:Y:S01]  /*5950*/  ULDC UR9, c[0x0][0x210] ;  /* 0x0000840000097ab9 */ /* 0x000fe20000000800 */
[----:B------:R-:W-:Y:S02]  /*5960*/  CS2R R80, SRZ ;  /* 0x0000000000507805 */ /* 0x000fe4000001ff00 */
[C---:B------:R-:W-:Y:S02]  /*5970*/  ISETP.LT.AND P0, PT, R0.reuse, UR9, P3 ;  /* 0x0000000900007c0c */ /* 0x040fe40009f01270 */
[----:B------:R-:W-:Y:S02]  /*5980*/  CS2R R82, SRZ ;  /* 0x0000000000527805 */ /* 0x000fe4000001ff00 */
[----:B------:R-:W-:Y:S02]  /*5990*/  CS2R R76, SRZ ;  /* 0x00000000004c7805 */ /* 0x000fe4000001ff00 */
[----:B------:R-:W-:Y:S02]  /*59a0*/  CS2R R78, SRZ ;  /* 0x00000000004e7805 */ /* 0x000fe4000001ff00 */
[----:B------:R-:W-:Y:S01]  /*59b0*/  IADD3 R102, R0, 0x4, RZ ;  /* 0x0000000400667810 */ /* 0x000fe20007ffe0ff */
[----:B------:R-:W-:Y:S01]  /*59c0*/  ULDC.64 UR4, c[0x0][0x2a0] ;  /* 0x0000a80000047ab9 */ /* 0x000fe20000000a00 */
[----:B------:R-:W-:-:S02]  /*59d0*/  CS2R R72, SRZ ;  /* 0x0000000000487805 */ /* 0x000fc4000001ff00 */
[----:B------:R-:W-:Y:S02]  /*59e0*/  CS2R R74, SRZ ;  /* 0x00000000004a7805 */ /* 0x000fe4000001ff00 */
[----:B------:R-:W-:Y:S01]  /*59f0*/  CS2R R70, SRZ ;  /* 0x0000000000467805 */ /* 0x000fe2000001ff00 */
[----:B------:R-:W-:Y:S01]  /*5a00*/  ULDC.64 UR6, c[0x0][0x2b0] ;  /* 0x0000ac0000067ab9 */ /* 0x000fe20000000a00 */
[----:B------:R-:W5:Y:S01]  /*5a10*/  @P0 LDG.E.LTC128B.128 R80, desc[UR16][R98.64] ;  /* 0x0000001062500981 */ /* 0x000f62000c1e1d20 */
[----:B------:R-:W-:-:S13]  /*5a20*/  ISETP.LT.AND P0, PT, R0, UR9, P4 ;  /* 0x0000000900007c0c */ /* 0x000fda000a701270 */
[----:B------:R-:W-:Y:S02]  /*5a30*/  @P0 MOV R68, R98 ;  /* 0x0000006200440202 */ /* 0x000fe40000000f00 */
[----:B------:R-:W-:-:S05]  /*5a40*/  @P0 MOV R69, R99 ;  /* 0x0000006300450202 */ /* 0x000fca0000000f00 */
[----:B------:R0:W3:Y:S01]  /*5a50*/  @P0 LDG.E.LTC128B.128 R76, desc[UR16][R68.64+0x200] ;  /* 0x00020010444c0981 */ /* 0x0000e2000c1e1d20 */
[----:B------:R-:W-:Y:S02]  /*5a60*/  ISETP.LT.AND P1, PT, R102, UR9, P3 ;  /* 0x0000000966007c0c */ /* 0x000fe40009f21270 */
[----:B------:R-:W-:-:S04]  /*5a70*/  IADD3 R100, P0, R98, UR4, RZ ;  /* 0x0000000462647c10 */ /* 0x000fc8000ff1e0ff */
[----:B------:R-:W-:Y:S01]  /*5a80*/  IADD3.X R101, R99, UR5, RZ, P0, !PT ;  /* 0x0000000563657c10 */ /* 0x000fe200087fe4ff */
[----:B------:R-:W-:-:S06]  /*5a90*/  ULDC.64 UR4, c[0x0][0x2f0] ;  /* 0x0000bc0000047ab9 */ /* 0x000fcc0000000a00 */
[----:B------:R-:W3:Y:S01]  /*5aa0*/  @P1 LDG.E.LTC128B.128 R72, desc[UR16][R100.64] ;  /* 0x0000001064481981 */ /* 0x000ee2000c1e1d20 */
[----:B------:R-:W-:Y:S02]  /*5ab0*/  ISETP.LT.AND P0, PT, R102, UR9, P4 ;  /* 0x0000000966007c0c */ /* 0x000fe4000a701270 */
[----:B0-----:R-:W-:-:S11]  /*5ac0*/  CS2R R68, SRZ ;  /* 0x0000000000447805 */ /* 0x001fd6000001ff00 */
[----:B------:R-:W3:Y:S01]  /*5ad0*/  @P0 LDG.E.LTC128B.128 R68, desc[UR16][R100.64+0x200] ;  /* 0x0002001064440981 */ /* 0x000ee2000c1e1d20 */
[----:B------:R-:W-:Y:S01]  /*5ae0*/  BAR.SYNC.DEFER_BLOCKING 0x0 ;  /* 0x0000000000007b1d */ /* 0x000fe20000010000 */
[C---:B------:R-:W-:Y:S02]  /*5af0*/  ISETP.LT.AND P0, PT, R0.reuse, UR9, P5 ;  /* 0x0000000900007c0c */ /* 0x040fe4000af01270 */
[----:B------:R-:W-:-:S03]  /*5b00*/  ISETP.LT.AND P2, PT, R0, UR9, P6 ;  /* 0x0000000900007c0c */ /* 0x000fc6000b741270 */
[----:B------:R0:W-:Y:S04]  /*5b10*/  STS.128 [R91], R4 ;  /* 0x000000045b007388 */ /* 0x0001e80000000c00 */
[----:B------:R-:W-:Y:S04]  /*5b20*/  STS.128 [R91+0x40], R32 ;  /* 0x000040205b007388 */ /* 0x000fe80000000c00 */
[----:B------:R1:W-:Y:S04]  /*5b30*/  STS.128 [R91+0x80], R36 ;  /* 0x000080245b007388 */ /* 0x0003e80000000c00 */
[----:B------:R-:W-:Y:S01]  /*5b40*/  STS.128 [R91+0xc0], R64 ;  /* 0x0000c0405b007388 */ /* 0x000fe20000000c00 */
[----:B------:R-:W-:Y:S06]  /*5b50*/  BAR.SYNC.DEFER_BLOCKING 0x0 ;  /* 0x0000000000007b1d */ /* 0x000fec0000010000 */
[----:B------:R-:W2:Y:S01]  /*5b60*/  LDS.128 R84, [R90+UR8] ;  /* 0x000000085a547984 */ /* 0x000ea20008000c00 */
[C---:B-----5:R-:W-:Y:S01]  /*5b70*/  FMUL R105, R83.reuse, R97 ;  /* 0x0000006153697220 */ /* 0x060fe20000400000 */
[C---:B------:R-:W-:Y:S01]  /*5b80*/  FMUL R103, R83.reuse, R95 ;  /* 0x0000005f53677220 */ /* 0x040fe20000400000 */
[----:B------:R-:W-:Y:S01]  /*5b90*/  FMUL R106, R83, R96 ;  /* 0x00000060536a7220 */ /* 0x000fe20000400000 */
[CC--:B------:R-:W-:Y:S01]  /*5ba0*/  FMUL R104, R80.reuse, R97.reuse ;  /* 0x0000006150687220 */ /* 0x0c0fe20000400000 */
[-C--:B0-----:R-:W-:Y:S01]  /*5bb0*/  FFMA R5, R80, R94.reuse, R105 ;  /* 0x0000005e50057223 */ /* 0x081fe20000000069 */
[CC--:B------:R-:W-:Y:S01]  /*5bc0*/  FFMA R6, R82.reuse, R94.reuse, R103 ;  /* 0x0000005e52067223 */ /* 0x0c0fe20000000067 */
[-C--:B-1----:R-:W-:Y:S01]  /*5bd0*/  FFMA R37, R81, R94.reuse, R106 ;  /* 0x0000005e51257223 */ /* 0x082fe2000000006a */
[----:B------:R-:W-:Y:S01]  /*5be0*/  FFMA R36, R83, R94, -R104 ;  /* 0x0000005e53247223 */ /* 0x000fe20000000868 */
[-C--:B------:R-:W-:Y:S01]  /*5bf0*/  FFMA R4, R82, R96.reuse, R5 ;  /* 0x0000006052047223 */ /* 0x080fe20000000005 */
[C---:B------:R-:W-:Y:S01]  /*5c00*/  FFMA R35, R81.reuse, R97, R6 ;  /* 0x0000006151237223 */ /* 0x040fe20000000006 */
[CC--:B------:R-:W-:Y:S01]  /*5c10*/  FFMA R37, R80.reuse, R95.reuse, R37 ;  /* 0x0000005f50257223 */ /* 0x0c0fe20000000025 */
[CC--:B------:R-:W-:Y:S01]  /*5c20*/  FFMA R36, R81.reuse, -R96.reuse, R36 ;  /* 0x8000006051247223 */ /* 0x0c0fe20000000024 */
[----:B------:R-:W-:Y:S01]  /*5c30*/  FFMA R33, R81, -R95, R4 ;  /* 0x8000005f51217223 */ /* 0x000fe20000000004 */
[----:B------:R-:W-:Y:S01]  /*5c40*/  FFMA R35, R80, -R96, R35 ;  /* 0x8000006050237223 */ /* 0x000fe20000000023 */
[----:B------:R-:W0:Y:S01]  /*5c50*/  LDS.128 R4, [R90+UR8+0x200] ;  /* 0x000200085a047984 */ /* 0x000e220008000c00 */
[C---:B------:R-:W-:Y:S01]  /*5c60*/  FFMA R38, R82.reuse, -R97, R37 ;  /* 0x8000006152267223 */ /* 0x040fe20000000025 */
[----:B------:R-:W-:Y:S01]  /*5c70*/  FFMA R36, R82, -R95, R36 ;  /* 0x8000005f52247223 */ /* 0x000fe20000000024 */
[-C--:B--2---:R-:W-:Y:S01]  /*5c80*/  FFMA R32, R86, R2.reuse, R35 ;  /* 0x0000000256207223 */ /* 0x084fe20000000023 */
[CC--:B------:R-:W-:Y:S01]  /*5c90*/  FFMA R34, R84.reuse, R2.reuse, R33 ;  /* 0x0000000254227223 */ /* 0x0c0fe20000000021 */
[-C--:B------:R-:W-:Y:S01]  /*5ca0*/  FFMA R37, R85, R2.reuse, R38 ;  /* 0x0000000255257223 */ /* 0x080fe20000000026 */
[C---:B------:R-:W-:Y:S01]  /*5cb0*/  FFMA R35, R87.reuse, R2, R36 ;  /* 0x0000000257237223 */ /* 0x040fe20000000024 */
[C---:B----4-:R-:W-:Y:S01]  /*5cc0*/  FFMA R32, R87.reuse, R3, R32 ;  /* 0x0000000357207223 */ /* 0x050fe20000000020 */
[CC--:B------:R-:W-:Y:S01]  /*5cd0*/  FFMA R33, R87.reuse, R89.reuse, R34 ;  /* 0x0000005957217223 */ /* 0x0c0fe20000000022 */
[-C--:B---3--:R-:W-:Y:S01]  /*5ce0*/  FFMA R34, R87, R88.reuse, R37 ;  /* 0x0000005857227223 */ /* 0x088fe20000000025 */
[-C--:B------:R-:W-:Y:S01]  /*5cf0*/  FFMA R35, R84, -R89.reuse, R35 ;  /* 0x8000005954237223 */ /* 0x080fe20000000023 */
[C---:B------:R-:W-:Y:S01]  /*5d00*/  FFMA R37, R85.reuse, R89, R32 ;  /* 0x0000005955257223 */ /* 0x040fe20000000020 */
[-C--:B------:R-:W-:Y:S01]  /*5d10*/  FFMA R32, R86, R88.reuse, R33 ;  /* 0x0000005856207223 */ /* 0x080fe20000000021 */
[C---:B------:R-:W-:Y:S01]  /*5d20*/  FFMA R33, R84.reuse, R3, R34 ;  /* 0x0000000354217223 */ /* 0x040fe20000000022 */
[-C--:B------:R-:W-:Y:S01]  /*5d30*/  FFMA R35, R85, -R88.reuse, R35 ;  /* 0x8000005855237223 */ /* 0x080fe20000000023 */
[----:B------:R-:W-:Y:S01]  /*5d40*/  FFMA R34, R84, -R88, R37 ;  /* 0x8000005854227223 */ /* 0x000fe20000000025 */
[-C--:B------:R-:W-:Y:S01]  /*5d50*/  FMUL R36, R76, R97.reuse ;  /* 0x000000614c247220 */ /* 0x080fe20000400000 */
[C---:B------:R-:W-:Y:S01]  /*5d60*/  FMUL R65, R79.reuse, R97 ;  /* 0x000000614f417220 */ /* 0x040fe20000400000 */
[----:B------:R-:W-:Y:S01]  /*5d70*/  FMUL R37, R79, R95 ;  /* 0x0000005f4f257220 */ /* 0x000fe20000400000 */
[----:B------:R-:W-:Y:S01]  /*5d80*/  FFMA R32, R85, -R3, R32 ;  /* 0x8000000355207223 */ /* 0x000fe20000000020 */
[C---:B------:R-:W-:Y:S01]  /*5d90*/  FFMA R33, R86.reuse, -R89, R33 ;  /* 0x8000005956217223 */ /* 0x040fe20000000021 */
[----:B------:R-:W-:Y:S01]  /*5da0*/  FFMA R35, R86, -R3, R35 ;  /* 0x8000000356237223 */ /* 0x000fe20000000023 */
[CC--:B------:R-:W-:Y:S01]  /*5db0*/  FFMA R67, R79.reuse, R94.reuse, -R36 ;  /* 0x0000005e4f437223 */ /* 0x0c0fe20000000824 */
[-C--:B------:R-:W-:Y:S01]  /*5dc0*/  FFMA R65, R76, R94.reuse, R65 ;  /* 0x0000005e4c417223 */ /* 0x080fe20000000041 */
[C---:B------:R-:W-:Y:S01]  /*5dd0*/  FFMA R64, R78.reuse, R94, R37 ;  /* 0x0000005e4e407223 */ /* 0x040fe20000000025 */
[-C--:B------:R-:W-:Y:S01]  /*5de0*/  FMUL R38, R79, R96.reuse ;  /* 0x000000604f267220 */ /* 0x080fe20000400000 */
[----:B------:R1:W-:Y:S01]  /*5df0*/  @P0 STG.E.128 desc[UR16][R92.64], R32 ;  /* 0x000000205c000986 */ /* 0x0003e2000c101d10 */
[CC--:B------:R-:W-:Y:S01]  /*5e00*/  FFMA R37, R77.reuse, -R96.reuse, R67 ;  /* 0x800000604d257223 */ /* 0x0c0fe20000000043 */
[----:B------:R-:W-:Y:S01]  /*5e10*/  FFMA R36, R78, R96, R65 ;  /* 0x000000604e247223 */ /* 0x000fe20000000041 */
[----:B------:R-:W-:Y:S01]  /*5e20*/  FFMA R39, R77, R94, R38 ;  /* 0x0000005e4d277223 */ /* 0x000fe20000000026 */
[----:B------:R-:W-:-:S02]  /*5e30*/  ISETP.LT.AND P0, PT, R102, UR9, P5 ;  /* 0x0000000966007c0c */ /* 0x000fc4000af01270 */
[----:B------:R-:W-:Y:S01]  /*5e40*/  IADD3 R84, P1, R92, UR4, RZ ;  /* 0x000000045c547c10 */ /* 0x000fe2000ff3e0ff */
[----:B------:R-:W-:-:S03]  /*5e50*/  FFMA R38, R76, R95, R39 ;  /* 0x0000005f4c267223 */ /* 0x000fc60000000027 */
[----:B------:R-:W-:Y:S01]  /*5e60*/  IADD3.X R85, R93, UR5, RZ, P1, !PT ;  /* 0x000000055d557c10 */ /* 0x000fe20008ffe4ff */
[-C--:B------:R-:W-:Y:S01]  /*5e70*/  FFMA R38, R78, -R97.reuse, R38 ;  /* 0x800000614e267223 */ /* 0x080fe20000000026 */
[----:B------:R-:W-:Y:S01]  /*5e80*/  FMUL R103, R71, R97 ;  /* 0x0000006147677220 */ /* 0x000fe20000400000 */
[----:B------:R-:W-:Y:S02]  /*5e90*/  ULDC.64 UR4, c[0x0][0x2b8] ;  /* 0x0000ae0000047ab9 */ /* 0x000fe40000000a00 */
[----:B0-----:R-:W-:Y:S01]  /*5ea0*/  FFMA R38, R5, R2, R38 ;  /* 0x0000000205267223 */ /* 0x001fe20000000026 */
[----:B------:R-:W-:-:S04]  /*5eb0*/  UIADD3 UR10, UP0, UR6, UR4, URZ ;  /* 0x00000004060a7290 */ /* 0x000fc8000ff1e03f */
[----:B------:R-:W-:Y:S01]  /*5ec0*/  UIADD3.X UR11, UR7, UR5, URZ, UP0, !UPT ;  /* 0x00000005070b7290 */ /* 0x000fe200087fe43f */
[C---:B-1----:R-:W-:Y:S01]  /*5ed0*/  FFMA R33, R77.reuse, R97, R64 ;  /* 0x000000614d217223 */ /* 0x042fe20000000040 */
[-C--:B------:R-:W-:Y:S01]  /*5ee0*/  FFMA R32, R78, -R95.reuse, R37 ;  /* 0x8000005f4e207223 */ /* 0x080fe20000000025 */
[----:B------:R-:W0:Y:S01]  /*5ef0*/  LDS.128 R64, [R90+UR8+0x1140] ;  /* 0x001140085a407984 */ /* 0x000e220008000c00 */
[----:B------:R-:W-:Y:S01]  /*5f00*/  FFMA R35, R77, -R95, R36 ;  /* 0x8000005f4d237223 */ /* 0x000fe20000000024 */
[----:B------:R-:W-:Y:S01]  /*5f10*/  FFMA R33, R76, -R96, R33 ;  /* 0x800000604c217223 */ /* 0x000fe20000000021 */
[CC--:B------:R-:W-:Y:S01]  /*5f20*/  FFMA R32, R7.reuse, R2.reuse, R32 ;  /* 0x0000000207207223 */ /* 0x0c0fe20000000020 */
[----:B------:R-:W-:Y:S01]  /*5f30*/  ULDC.64 UR6, c[0x0][0x300] ;  /* 0x0000c00000067ab9 */ /* 0x000fe20000000a00 */
[-C--:B------:R-:W-:Y:S01]  /*5f40*/  FFMA R36, R4, R2.reuse, R35 ;  /* 0x0000000204247223 */ /* 0x080fe20000000023 */
[----:B------:R-:W-:Y:S01]  /*5f50*/  FFMA R34, R6, R2, R33 ;  /* 0x0000000206227223 */ /* 0x000fe20000000021 */
[CC--:B------:R-:W-:Y:S01]  /*5f60*/  FFMA R32, R4.reuse, -R89.reuse, R32 ;  /* 0x8000005904207223 */ /* 0x0c0fe20000000020 */
[CC--:B------:R-:W-:Y:S01]  /*5f70*/  FFMA R33, R7.reuse, R88.reuse, R38 ;  /* 0x0000005807217223 */ /* 0x0c0fe20000000026 */
[C---:B------:R-:W-:Y:S01]  /*5f80*/  FFMA R37, R7.reuse, R89, R36 ;  /* 0x0000005907257223 */ /* 0x040fe20000000024 */
[-C--:B------:R-:W-:Y:S01]  /*5f90*/  FFMA R34, R7, R3.reuse, R34 ;  /* 0x0000000307227223 */ /* 0x080fe20000000022 */
[CC--:B------:R-:W-:Y:S01]  /*5fa0*/  FFMA R35, R5.reuse, -R88.reuse, R32 ;  /* 0x8000005805237223 */ /* 0x0c0fe20000000020 */
[----:B------:R-:W-:Y:S01]  /*5fb0*/  FFMA R33, R4, R3, R33 ;  /* 0x0000000304217223 */ /* 0x000fe20000000021 */
[CC--:B------:R-:W-:Y:S01]  /*5fc0*/  FFMA R32, R6.reuse, R88.reuse, R37 ;  /* 0x0000005806207223 */ /* 0x0c0fe20000000025 */
[----:B------:R-:W-:Y:S01]  /*5fd0*/  FFMA R7, R5, R89, R34 ;  /* 0x0000005905077223 */ /* 0x000fe20000000022 */
[C---:B------:R-:W-:Y:S01]  /*5fe0*/  FFMA R35, R6.reuse, -R3, R35 ;  /* 0x8000000306237223 */ /* 0x040fe20000000023 */
[----:B------:R-:W-:Y:S01]  /*5ff0*/  FFMA R33, R6, -R89, R33 ;  /* 0x8000005906217223 */ /* 0x000fe20000000021 */
[----:B------:R-:W-:Y:S01]  /*6000*/  FMUL R6, R72, R97 ;  /* 0x0000006148067220 */ /* 0x000fe20000400000 */
[----:B------:R-:W-:Y:S01]  /*6010*/  FFMA R34, R4, -R88, R7 ;  /* 0x8000005804227223 */ /* 0x000fe20000000007 */
[----:B------:R-:W-:Y:S01]  /*6020*/  FMUL R4, R75, R96 ;  /* 0x000000604b047220 */ /* 0x000fe20000400000 */
[----:B------:R-:W-:Y:S01]  /*6030*/  FFMA R32, R5, -R3, R32 ;  /* 0x8000000305207223 */ /* 0x000fe20000000020 */
[C---:B------:R-:W-:Y:S01]  /*6040*/  FMUL R37, R75.reuse, R95 ;  /* 0x0000005f4b257220 */ /* 0x040fe20000400000 */
[C---:B------:R-:W-:Y:S01]  /*6050*/  FMUL R5, R75.reuse, R97 ;  /* 0x000000614b057220 */ /* 0x040fe20000400000 */
[-C--:B------:R-:W-:Y:S01]  /*6060*/  FFMA R7, R75, R94.reuse, -R6 ;  /* 0x0000005e4b077223 */ /* 0x080fe20000000806 */
[CC--:B------:R-:W-:Y:S01]  /*6070*/  FFMA R4, R73.reuse, R94.reuse, R4 ;  /* 0x0000005e49047223 */ /* 0x0c0fe20000000004 */
[-C--:B------:R-:W-:Y:S01]  /*6080*/  FFMA R6, R74, R94.reuse, R37 ;  /* 0x0000005e4a067223 */ /* 0x080fe20000000025 */
[C---:B------:R-:W-:Y:S01]  /*6090*/  FFMA R5, R72.reuse, R94, R5 ;  /* 0x0000005e48057223 */ /* 0x040fe20000000005 */
[CC--:B------:R-:W-:Y:S01]  /*60a0*/  FFMA R86, R73.reuse, -R96.reuse, R7 ;  /* 0x8000006049567223 */ /* 0x0c0fe20000000007 */
[----:B------:R-:W-:Y:S01]  /*60b0*/  FFMA R4, R72, R95, R4 ;  /* 0x0000005f48047223 */ /* 0x000fe20000000004 */
[CC--:B------:R-:W-:Y:S01]  /*60c0*/  FFMA R7, R73.reuse, R97.reuse, R6 ;  /* 0x0000006149077223 */ /* 0x0c0fe20000000006 */
[----:B------:R-:W1:Y:S01]  /*60d0*/  LDS.128 R36, [R90+UR8+0x1340] ;  /* 0x001340085a247984 */ /* 0x000e620008000c00 */
[CC--:B------:R-:W-:Y:S01]  /*60e0*/  FFMA R6, R74.reuse, R96.reuse, R5 ;  /* 0x000000604a067223 */ /* 0x0c0fe20000000005 */
[----:B------:R-:W-:Y:S01]  /*60f0*/  FFMA R4, R74, -R97, R4 ;  /* 0x800000614a047223 */ /* 0x000fe20000000004 */
[----:B------:R-:W-:Y:S01]  /*6100*/  FFMA R7, R72, -R96, R7 ;  /* 0x8000006048077223 */ /* 0x000fe20000000007 */
[-C--:B------:R-:W-:Y:S01]  /*6110*/  FFMA R86, R74, -R95.reuse, R86 ;  /* 0x8000005f4a567223 */ /* 0x080fe20000000056 */
[----:B------:R-:W-:Y:S01]  /*6120*/  FFMA R5, R73, -R95, R6 ;  /* 0x8000005f49057223 */ /* 0x000fe20000000006 */
[----:B------:R-:W-:Y:S01]  /*6130*/  ULDC.64 UR4, c[0x0][0x308] ;  /* 0x0000c20000047ab9 */ /* 0x000fe20000000a00 */
[-C--:B0-----:R-:W-:Y:S01]  /*6140*/  FFMA R87, R65, R2.reuse, R4 ;  /* 0x0000000241577223 */ /* 0x081fe20000000004 */
[-C--:B------:R-:W-:Y:S01]  /*6150*/  FFMA R4, R66, R2.reuse, R7 ;  /* 0x0000000242047223 */ /* 0x080fe20000000007 */
[CC--:B------:R-:W-:Y:S01]  /*6160*/  FFMA R6, R64.reuse, R2.reuse, R5 ;  /* 0x0000000240067223 */ /* 0x0c0fe20000000005 */
[C---:B------:R-:W-:Y:S01]  /*6170*/  FFMA R5, R67.reuse, R2, R86 ;  /* 0x0000000243057223 */ /* 0x040fe20000000056 */
[CC--:B------:R-:W-:Y:S01]  /*6180*/  FFMA R87, R67.reuse, R88.reuse, R87 ;  /* 0x0000005843577223 */ /* 0x0c0fe20000000057 */
[C---:B------:R-:W-:Y:S01]  /*6190*/  FFMA R4, R67.reuse, R3, R4 ;  /* 0x0000000343047223 */ /* 0x040fe20000000004 */
[-C--:B------:R-:W-:Y:S01]  /*61a0*/  FFMA R67, R67, R89.reuse, R6 ;  /* 0x0000005943437223 */ /* 0x080fe20000000006 */
[C---:B------:R-:W-:Y:S01]  /*61b0*/  FFMA R7, R64.reuse, -R89, R5 ;  /* 0x8000005940077223 */ /* 0x040fe20000000005 */
[----:B------:R-:W-:Y:S01]  /*61c0*/  FFMA R86, R64, R3, R87 ;  /* 0x0000000340567223 */ /* 0x000fe20000000057 */
[C---:B------:R-:W-:Y:S01]  /*61d0*/  FFMA R5, R65.reuse, R89, R4 ;  /* 0x0000005941057223 */ /* 0x040fe20000000004 */
[-C--:B------:R-:W-:Y:S01]  /*61e0*/  FFMA R4, R66, R88.reuse, R67 ;  /* 0x0000005842047223 */ /* 0x080fe20000000043 */
[-C--:B------:R-:W-:Y:S01]  /*61f0*/  FFMA R7, R65, -R88.reuse, R7 ;  /* 0x8000005841077223 */ /* 0x080fe20000000007 */
[----:B------:R-:W-:Y:S01]  /*6200*/  FMUL R67, R71, R95 ;  /* 0x0000005f47437220 */ /* 0x000fe20000400000 */
[----:B------:R-:W-:Y:S01]  /*6210*/  FFMA R6, R64, -R88, R5 ;  /* 0x8000005840067223 */ /* 0x000fe20000000005 */
[-C--:B------:R-:W-:Y:S01]  /*6220*/  FFMA R4, R65, -R3.reuse, R4 ;  /* 0x8000000341047223 */ /* 0x080fe20000000004 */
[----:B------:R-:W-:Y:S01]  /*6230*/  @P2 MOV R64, R92 ;  /* 0x0000005c00402202 */ /* 0x000fe20000000f00 */
[C---:B------:R-:W-:Y:S01]  /*6240*/  FFMA R7, R66.reuse, -R3, R7 ;  /* 0x8000000342077223 */ /* 0x040fe20000000007 */
[----:B------:R-:W-:Y:S01]  /*6250*/  @P2 MOV R65, R93 ;  /* 0x0000005d00412202 */ /* 0x000fe20000000f00 */
[----:B------:R-:W-:Y:S01]  /*6260*/  FFMA R5, R66, -R89, R86 ;  /* 0x8000005942057223 */ /* 0x000fe20000000056 */
[----:B------:R-:W-:Y:S01]  /*6270*/  FMUL R86, R71, R96 ;  /* 0x0000006047567220 */ /* 0x000fe20000400000 */
[----:B------:R-:W-:Y:S01]  /*6280*/  FMUL R66, R68, R97 ;  /* 0x0000006144427220 */ /* 0x000fe20000400000 */
[----:B------:R-:W-:Y:S01]  /*6290*/  IADD3 R87, R0, 0x8, RZ ;  /* 0x0000000800577810 */ /* 0x000fe20007ffe0ff */
[----:B------:R0:W-:Y:S01]  /*62a0*/  @P2 STG.E.128 desc[UR16][R64.64+0x200], R32 ;  /* 0x0002002040002986 */ /* 0x0001e2000c101d10 */
[----:B------:R-:W-:-:S02]  /*62b0*/  ISETP.LT.AND P2, PT, R102, UR9, P6 ;  /* 0x0000000966007c0c */ /* 0x000fc4000b741270 */
[----:B------:R-:W-:Y:S01]  /*62c0*/  ISETP.LT.AND P1, PT, R87, UR9, P3 ;  /* 0x0000000957007c0c */ /* 0x000fe20009f21270 */
[----:B------:R2:W-:Y:S01]  /*62d0*/  @P0 STG.E.128 desc[UR16][R84.64], R4 ;  /* 0x0000000454000986 */ /* 0x0005e2000c101d10 */
[-C--:B0-----:R-:W-:Y:S01]  /*62e0*/  FFMA R35, R68, R94.reuse, R103 ;  /* 0x0000005e44237223 */ /* 0x081fe20000000067 */
[-C--:B------:R-:W-:Y:S01]  /*62f0*/  FFMA R33, R69, R94.reuse, R86 ;  /* 0x0000005e45217223 */ /* 0x080fe20000000056 */
[-C--:B------:R-:W-:Y:S01]  /*6300*/  FFMA R32, R71, R94.reuse, -R66 ;  /* 0x0000005e47207223 */ /* 0x080fe20000000842 */
[----:B------:R-:W-:Y:S01]  /*6310*/  IADD3 R66, P0, R98, UR10, RZ ;  /* 0x0000000a62427c10 */ /* 0x000fe2000ff1e0ff */
[C---:B--2---:R-:W-:Y:S01]  /*6320*/  FFMA R6, R70.reuse, R94, R67 ;  /* 0x0000005e46067223 */ /* 0x044fe20000000043 */
[-C--:B------:R-:W-:Y:S01]  /*6330*/  FFMA R4, R70, R96.reuse, R35 ;  /* 0x0000006046047223 */ /* 0x080fe20000000023 */
[----:B------:R-:W-:Y:S01]  /*6340*/  FFMA R33, R68, R95, R33 ;  /* 0x0000005f44217223 */ /* 0x000fe20000000021 */
[CC--:B------:R-:W-:Y:S01]  /*6350*/  FFMA R32, R69.reuse, -R96.reuse, R32 ;  /* 0x8000006045207223 */ /* 0x0c0fe20000000020 */
[C---:B------:R-:W-:Y:S01]  /*6360*/  FFMA R7, R69.reuse, R97, R6 ;  /* 0x0000006145077223 */ /* 0x040fe20000000006 */
[----:B------:R-:W-:Y:S01]  /*6370*/  FFMA R5, R69, -R95, R4 ;  /* 0x8000005f45057223 */ /* 0x000fe20000000004 */
[C---:B------:R-:W-:Y:S01]  /*6380*/  FFMA R6, R70.reuse, -R97, R33 ;  /* 0x8000006146067223 */ /* 0x040fe20000000021 */
[----:B------:R-:W-:Y:S01]  /*6390*/  FFMA R32, R70, -R95, R32 ;  /* 0x8000005f46207223 */ /* 0x000fe20000000020 */
[----:B------:R-:W-:Y:S01]  /*63a0*/  FFMA R7, R68, -R96, R7 ;  /* 0x8000006044077223 */ /* 0x000fe20000000007 */
[-C--:B-1----:R-:W-:Y:S01]  /*63b0*/  FFMA R4, R36, R2.reuse, R5 ;  /* 0x0000000224047223 */ /* 0x082fe20000000005 */
[-C--:B------:R-:W-:Y:S01]  /*63c0*/  FFMA R5, R37, R2.reuse, R6 ;  /* 0x0000000225057223 */ /* 0x080fe20000000006 */
[----:B------:R-:W-:Y:S01]  /*63d0*/  IADD3.X R67, R99, UR11, RZ, P0, !PT ;  /* 0x0000000b63437c10 */ /* 0x000fe200087fe4ff */
[-C--:B------:R-:W-:Y:S01]  /*63e0*/  FFMA R6, R38, R2.reuse, R7 ;  /* 0x0000000226067223 */ /* 0x080fe20000000007 */
[C---:B------:R-:W-:Y:S01]  /*63f0*/  FFMA R7, R39.reuse, R2, R32 ;  /* 0x0000000227077223 */ /* 0x040fe20000000020 */
[C---:B------:R-:W-:Y:S01]  /*6400*/  FFMA R33, R39.reuse, R89, R4 ;  /* 0x0000005927217223 */ /* 0x040fe20000000004 */
[C---:B------:R-:W-:Y:S01]  /*6410*/  FFMA R5, R39.reuse, R88, R5 ;  /* 0x0000005827057223 */ /* 0x040fe20000000005 */
[----:B------:R-:W-:Y:S01]  /*6420*/  FFMA R6, R39, R3, R6 ;  /* 0x0000000327067223 */ /* 0x000fe20000000006 */
[C---:B------:R-:W-:Y:S01]  /*6430*/  FFMA R4, R36.reuse, -R89, R7 ;  /* 0x8000005924047223 */ /* 0x040fe20000000007 */
[----:B------:R-:W-:Y:S01]  /*6440*/  @P2 MOV R32, R84 ;  /* 0x0000005400202202 */ /* 0x000fe20000000f00 */
[----:B------:R-:W-:-:S02]  /*6450*/  FFMA R5, R36, R3, R5 ;  /* 0x0000000324057223 */ /* 0x000fc40000000005 */
[CC--:B------:R-:W-:Y:S01]  /*6460*/  FFMA R7, R37.reuse, -R88.reuse, R4 ;  /* 0x8000005825077223 */ /* 0x0c0fe20000000004 */
[CC--:B------:R-:W-:Y:S01]  /*6470*/  FFMA R4, R38.reuse, R88.reuse, R33 ;  /* 0x0000005826047223 */ /* 0x0c0fe20000000021 */
[CC--:B------:R-:W-:Y:S01]  /*6480*/  FFMA R33, R37.reuse, R89.reuse, R6 ;  /* 0x0000005925217223 */ /* 0x0c0fe20000000006 */
[C---:B------:R-:W-:Y:S01]  /*6490*/  FFMA R5, R38.reuse, -R89, R5 ;  /* 0x8000005926057223 */ /* 0x040fe20000000005 */
[-C--:B------:R-:W-:Y:S01]  /*64a0*/  FFMA R7, R38, -R3.reuse, R7 ;  /* 0x8000000326077223 */ /* 0x080fe20000000007 */
[----:B------:R-:W-:Y:S01]  /*64b0*/  FFMA R4, R37, -R3, R4 ;  /* 0x8000000325047223 */ /* 0x000fe20000000004 */
[----:B------:R-:W-:Y:S01]  /*64c0*/  FFMA R6, R36, -R88, R33 ;  /* 0x8000005824067223 */ /* 0x000fe20000000021 */
[----:B------:R-:W-:-:S05]  /*64d0*/  @P2 MOV R33, R85 ;  /* 0x0000005500212202 */ /* 0x000fca0000000f00 */
[----:B------:R0:W-:Y:S04]  /*64e0*/  @P2 STG.E.128 desc[UR16][R32.64+0x200], R4 ;  /* 0x0002000420002986 */ /* 0x0001e8000c101d10 */
[----:B------:R-:W2:Y:S01]  /*64f0*/  @P1 LDG.E.LTC128B.128 R80, desc[UR16][R66.64] ;  /* 0x0000001042501981 */ /* 0x000ea2000c1e1d20 */
[----:B------:R-:W-:Y:S01]  /*6500*/  UIADD3 UR13, UP0, UR10, 0x200, URZ ;  /* 0x000002000a0d7890 */ /* 0x000fe2000ff1e03f */
[----:B------:R-:W-:-:S03]  /*6510*/  ISETP.LT.AND P1, PT, R87, UR9, P4 ;  /* 0x0000000957007c0c */ /* 0x000fc6000a721270 */
[----:B------:R-:W-:Y:S02]  /*6520*/  UIADD3.X UR12, URZ, UR11, URZ, UP0, !UPT ;  /* 0x0000000b3f0c7290 */ /* 0x000fe400087fe43f */
[----:B------:R-:W-:-:S04]  /*6530*/  IADD3 R34, P0, R98, UR13, RZ ;  /* 0x0000000d62227c10 */ /* 0x000fc8000ff1e0ff */
[----:B------:R-:W-:-:S05]  /*6540*/  IADD3.X R35, R99, UR12, RZ, P0, !PT ;  /* 0x0000000c63237c10 */ /* 0x000fca00087fe4ff */
[----:B------:R1:W3:Y:S01]  /*6550*/  @P1 LDG.E.LTC128B.128 R76, desc[UR16][R34.64] ;  /* 0x00000010224c1981 */ /* 0x0002e2000c1e1d20 */
[----:B------:R-:W-:Y:S02]  /*6560*/  IADD3 R86, R0, 0xc, RZ ;  /* 0x0000000c00567810 */ /* 0x000fe40007ffe0ff */
[----:B------:R-:W-:Y:S02]  /*6570*/  IADD3 R64, P0, R100, UR10, RZ ;  /* 0x0000000a64407c10 */ /* 0x000fe4000ff1e0ff */
[----:B------:R-:W-:Y:S02]  /*6580*/  ISETP.LT.AND P1, PT, R86, UR9, P3 ;  /* 0x0000000956007c0c */ /* 0x000fe40009f21270 */
[----:B------:R-:W-:-:S11]  /*6590*/  IADD3.X R65, R101, UR11, RZ, P0, !PT ;  /* 0x0000000b65417c10 */ /* 0x000fd600087fe4ff */
[----:B------:R-:W4:Y:S01]  /*65a0*/  @P1 LDG.E.LTC128B.128 R72, desc[UR16][R64.64] ;  /* 0x0000001040481981 */ /* 0x000f22000c1e1d20 */
[----:B------:R-:W-:Y:S02]  /*65b0*/  ISETP.LT.AND P1, PT, R86, UR9, P4 ;  /* 0x0000000956007c0c */ /* 0x000fe4000a721270 */
[----:B0-----:R-:W-:-:S04]  /*65c0*/  IADD3 R4, P0, R100, UR13, RZ ;  /* 0x0000000d64047c10 */ /* 0x001fc8000ff1e0ff */
[----:B------:R-:W-:-:S07]  /*65d0*/  IADD3.X R5, R101, UR12, RZ, P0, !PT ;  /* 0x0000000c65057c10 */ /* 0x000fce00087fe4ff */
[----:B------:R0:W5:Y:S01]  /*65e0*/  @P1 LDG.E.LTC128B.128 R68, desc[UR16][R4.64] ;  /* 0x0000001004441981 */ /* 0x000162000c1e1d20 */
[----:B------:R-:W-:Y:S01]  /*65f0*/  UIADD3 UR4, UP0, UR6, UR4, URZ ;  /* 0x0000000406047290 */ /* 0x000fe2000ff1e03f */
[----:B------:R-:W-:Y:S01]  /*6600*/  BAR.SYNC.DEFER_BLOCKING 0x0 ;  /* 0x0000000000007b1d */ /* 0x000fe20000010000 */
[C---:B------:R-:W-:Y:S02]  /*6610*/  ISETP.LT.AND P0, PT, R87.reuse, UR9, P5 ;  /* 0x0000000957007c0c */ /* 0x040fe4000af01270 */
[----:B------:R-:W-:Y:S02]  /*6620*/  UIADD3.X UR5, UR7, UR5, URZ, UP0, !UPT ;  /* 0x0000000507057290 */ /* 0x000fe400087fe43f */
[C---:B------:R-:W-:Y:S01]  /*6630*/  IADD3 R36, P1, R92.reuse, UR4, RZ ;  /* 0x000000045c247c10 */ /* 0x040fe2000ff3e0ff */
[----:B------:R-:W-:Y:S01]  /*6640*/  UIADD3 UR7, UP0, UR4, 0x200, URZ ;  /* 0x0000020004077890 */ /* 0x000fe2000ff1e03f */
[----:B------:R-:W-:Y:S02]  /*6650*/  ISETP.LT.AND P2, PT, R87, UR9, P6 ;  /* 0x0000000957007c0c */ /* 0x000fe4000b741270 */
[----:B------:R-:W-:Y:S01]  /*6660*/  IADD3.X R37, R93, UR5, RZ, P1, !PT ;  /* 0x000000055d257c10 */ /* 0x000fe20008ffe4ff */
[----:B------:R-:W-:Y:S01]  /*6670*/  UIADD3.X UR6, URZ, UR5, URZ, UP0, !UPT ;  /* 0x000000053f067290 */ /* 0x000fe200087fe43f */
[----:B------:R-:W-:Y:S04]  /*6680*/  STS.128 [R91], R8 ;  /* 0x000000085b007388 */ /* 0x000fe80000000c00 */
[----:B------:R-:W-:Y:S04]  /*6690*/  STS.128 [R91+0x40], R28 ;  /* 0x0000401c5b007388 */ /* 0x000fe80000000c00 */
[----:B------:R1:W-:Y:S04]  /*66a0*/  STS.128 [R91+0x80], R40 ;  /* 0x000080285b007388 */ /* 0x0003e80000000c00 */
[----:B------:R-:W-:Y:S01]  /*66b0*/  STS.128 [R91+0xc0], R60 ;  /* 0x0000c03c5b007388 */ /* 0x000fe20000000c00 */
[----:B------:R-:W-:Y:S01]  /*66c0*/  BAR.SYNC.DEFER_BLOCKING 0x0 ;  /* 0x0000000000007b1d */ /* 0x000fe20000010000 */
[----:B-1----:R-:W-:-:S05]  /*66d0*/  IADD3 R40, P1, R92, UR7, RZ ;  /* 0x000000075c287c10 */ /* 0x002fca000ff3e0ff */
[----:B------:R-:W1:Y:S01]  /*66e0*/  LDS.128 R32, [R90+UR8] ;  /* 0x000000085a207984 */ /* 0x000e620008000c00 */
[----:B------:R-:W-:Y:S01]  /*66f0*/  IADD3.X R41, R93, UR6, RZ, P1, !PT ;  /* 0x000000065d297c10 */ /* 0x000fe20008ffe4ff */
[C---:B--2---:R-:W-:Y:S01]  /*6700*/  FMUL R7, R83.reuse, R97 ;  /* 0x0000006153077220 */ /* 0x044fe20000400000 */
[C---:B0-----:R-:W-:Y:S01]  /*6710*/  FMUL R4, R83.reuse, R96 ;  /* 0x0000006053047220 */ /* 0x041fe20000400000 */
[----:B------:R-:W-:Y:S01]  /*6720*/  FMUL R9, R83, R95 ;  /* 0x0000005f53097220 */ /* 0x000fe20000400000 */
[C---:B------:R-:W-:Y:S01]  /*6730*/  FMUL R28, R80.reuse, R97 ;  /* 0x00000061501c7220 */ /* 0x040fe20000400000 */
[-C--:B------:R-:W-:Y:S01]  /*6740*/  FFMA R7, R80, R94.reuse, R7 ;  /* 0x0000005e50077223 */ /* 0x080fe20000000007 */
[-C--:B------:R-:W-:Y:S01]  /*6750*/  FFMA R5, R81, R94.reuse, R4 ;  /* 0x0000005e51057223 */ /* 0x080fe20000000004 */
[CC--:B------:R-:W-:Y:S01]  /*6760*/  FFMA R6, R82.reuse, R94.reuse, R9 ;  /* 0x0000005e52067223 */ /* 0x0c0fe20000000009 */
[----:B------:R-:W-:Y:S01]  /*6770*/  FFMA R28, R83, R94, -R28 ;  /* 0x0000005e531c7223 */ /* 0x000fe2000000081c */
[-C--:B------:R-:W-:Y:S01]  /*6780*/  FFMA R4, R82, R96.reuse, R7 ;  /* 0x0000006052047223 */ /* 0x080fe20000000007 */
[----:B------:R-:W-:Y:S01]  /*6790*/  FFMA R5, R80, R95, R5 ;  /* 0x0000005f50057223 */ /* 0x000fe20000000005 */
[C---:B------:R-:W-:Y:S01]  /*67a0*/  FFMA R9, R81.reuse, R97, R6 ;  /* 0x0000006151097223 */ /* 0x040fe20000000006 */
[CC--:B------:R-:W-:Y:S01]  /*67b0*/  FFMA R28, R81.reuse, -R96.reuse, R28 ;  /* 0x80000060511c7223 */ /* 0x0c0fe2000000001c */
[----:B------:R-:W-:Y:S01]  /*67c0*/  FFMA R11, R81, -R95, R4 ;  /* 0x8000005f510b7223 */ /* 0x000fe20000000004 */
[----:B------:R-:W-:Y:S01]  /*67d0*/  FFMA R8, R82, -R97, R5 ;  /* 0x8000006152087223 */ /* 0x000fe20000000005 */
[----:B------:R-:W-:Y:S01]  /*67e0*/  FFMA R9, R80, -R96, R9 ;  /* 0x8000006050097223 */ /* 0x000fe20000000009 */
[----:B------:R-:W0:Y:S01]  /*67f0*/  LDS.128 R4, [R90+UR8+0x200] ;  /* 0x000200085a047984 */ /* 0x000e220008000c00 */
[-C--:B-1----:R-:W-:Y:S01]  /*6800*/  FFMA R10, R32, R2.reuse, R11 ;  /* 0x00000002200a7223 */ /* 0x082fe2000000000b */
[-C--:B------:R-:W-:Y:S01]  /*6810*/  FFMA R11, R33, R2.reuse, R8 ;  /* 0x00000002210b7223 */ /* 0x080fe20000000008 */
[----:B------:R-:W-:Y:S01]  /*6820*/  FFMA R8, R34, R2, R9 ;  /* 0x0000000222087223 */ /* 0x000fe20000000009 */
[----:B------:R-:W-:Y:S01]  /*6830*/  FFMA R28, R82, -R95, R28 ;  /* 0x8000005f521c7223 */ /* 0x000fe2000000001c */
[C---:B------:R-:W-:Y:S01]  /*6840*/  FFMA R9, R35.reuse, R89, R10 ;  /* 0x0000005923097223 */ /* 0x040fe2000000000a */
[C---:B------:R-:W-:Y:S01]  /*6850*/  FFMA R10, R35.reuse, R88, R11 ;  /* 0x00000058230a7223 */ /* 0x040fe2000000000b */
[C---:B------:R-:W-:Y:S01]  /*6860*/  FFMA R8, R35.reuse, R3, R8 ;  /* 0x0000000323087223 */ /* 0x040fe20000000008 */
[----:B------:R-:W-:Y:S01]  /*6870*/  FFMA R29, R35, R2, R28 ;  /* 0x00000002231d7223 */ /* 0x000fe2000000001c */
[C---:B---3--:R-:W-:Y:S01]  /*6880*/  FMUL R31, R79.reuse, R97 ;  /* 0x000000614f1f7220 */ /* 0x048fe20000400000 */
[----:B------:R-:W-:Y:S01]  /*6890*/  FMUL R30, R79, R96 ;  /* 0x000000604f1e7220 */ /* 0x000fe20000400000 */
[CC--:B------:R-:W-:Y:S01]  /*68a0*/  FFMA R11, R33.reuse, R89.reuse, R8 ;  /* 0x00000059210b7223 */ /* 0x0c0fe20000000008 */
[----:B------:R-:W-:Y:S01]  /*68b0*/  FFMA R28, R32, -R89, R29 ;  /* 0x80000059201c7223 */ /* 0x000fe2000000001d */
[-C--:B------:R-:W-:Y:S01]  /*68c0*/  FFMA R8, R34, R88.reuse, R9 ;  /* 0x0000005822087223 */ /* 0x080fe20000000009 */
[C---:B------:R-:W-:Y:S01]  /*68d0*/  FFMA R9, R32.reuse, R3, R10 ;  /* 0x0000000320097223 */ /* 0x040fe2000000000a */
[-C--:B------:R-:W-:Y:S01]  /*68e0*/  FFMA R10, R32, -R88.reuse, R11 ;  /* 0x80000058200a7223 */ /* 0x080fe2000000000b */
[----:B------:R-:W-:Y:S01]  /*68f0*/  FFMA R11, R33, -R88, R28 ;  /* 0x80000058210b7223 */ /* 0x000fe2000000001c */
[----:B------:R-:W-:Y:S01]  /*6900*/  FMUL R29, R79, R95 ;  /* 0x0000005f4f1d7220 */ /* 0x000fe20000400000 */
[----:B------:R-:W-:Y:S01]  /*6910*/  FFMA R8, R33, -R3, R8 ;  /* 0x8000000321087223 */ /* 0x000fe20000000008 */
[C---:B------:R-:W-:Y:S01]  /*6920*/  FFMA R9, R34.reuse, -R89, R9 ;  /* 0x8000005922097223 */ /* 0x040fe20000000009 */
[----:B------:R-:W-:Y:S01]  /*6930*/  FFMA R11, R34, -R3, R11 ;  /* 0x80000003220b7223 */ /* 0x000fe2000000000b */
[----:B------:R-:W-:Y:S01]  /*6940*/  FMUL R28, R76, R97 ;  /* 0x000000614c1c7220 */ /* 0x000fe20000400000 */
[-C--:B------:R-:W-:Y:S01]  /*6950*/  FFMA R32, R78, R94.reuse, R29 ;  /* 0x0000005e4e207223 */ /* 0x080fe2000000001d */
[-C--:B------:R-:W-:Y:S01]  /*6960*/  FFMA R31, R76, R94.reuse, R31 ;  /* 0x0000005e4c1f7223 */ /* 0x080fe2000000001f */
[-C--:B------:R-:W-:Y:S01]  /*6970*/  FFMA R29, R77, R94.reuse, R30 ;  /* 0x0000005e4d1d7223 */ /* 0x080fe2000000001e */
[----:B------:R-:W-:Y:S01]  /*6980*/  FFMA R28, R79, R94, -R28 ;  /* 0x0000005e4f1c7223 */ /* 0x000fe2000000081c */
[----:B------:R1:W-:Y:S01]  /*6990*/  @P0 STG.E.128 desc[UR16][R36.64], R8 ;  /* 0x0000000824000986 */ /* 0x0003e2000c101d10 */
[-C--:B------:R-:W-:Y:S01]  /*69a0*/  FFMA R30, R78, R96.reuse, R31 ;  /* 0x000000604e1e7223 */ /* 0x080fe2000000001f */
[-C--:B------:R-:W-:Y:S01]  /*69b0*/  FFMA R29, R76, R95.reuse, R29 ;  /* 0x0000005f4c1d7223 */ /* 0x080fe2000000001d */
[----:B------:R-:W-:Y:S01]  /*69c0*/  FFMA R28, R77, -R96, R28 ;  /* 0x800000604d1c7223 */ /* 0x000fe2000000001c */
[----:B----4-:R-:W-:Y:S01]  /*69d0*/  FMUL R31, R75, R95 ;  /* 0x0000005f4b1f7220 */ /* 0x010fe20000400000 */
[----:B------:R-:W-:-:S02]  /*69e0*/  ISETP.LT.AND P0, PT, R86, UR9, P5 ;  /* 0x0000000956007c0c */ /* 0x000fc4000af01270 */
[CC--:B------:R-:W-:Y:S01]  /*69f0*/  FFMA R28, R78.reuse, -R95.reuse, R28 ;  /* 0x8000005f4e1c7223 */ /* 0x0c0fe2000000001c */
[CC--:B-----5:R-:W-:Y:S01]  /*6a00*/  FMUL R60, R71.reuse, R96.reuse ;  /* 0x00000060473c7220 */ /* 0x0e0fe20000400000 */
[----:B------:R-:W-:Y:S01]  /*6a10*/  FMUL R43, R71, R95 ;  /* 0x0000005f472b7220 */ /* 0x000fe20000400000 */
[C---:B-1----:R-:W-:Y:S01]  /*6a20*/  FFMA R9, R77.reuse, R97, R32 ;  /* 0x000000614d097223 */ /* 0x042fe20000000020 */
[----:B------:R-:W-:Y:S01]  /*6a30*/  FFMA R11, R77, -R95, R30 ;  /* 0x8000005f4d0b7223 */ /* 0x000fe2000000001e */
[----:B------:R-:W1:Y:S01]  /*6a40*/  LDS.128 R32, [R90+UR8+0x1140] ;  /* 0x001140085a207984 */ /* 0x000e620008000c00 */
[----:B------:R-:W-:Y:S01]  /*6a50*/  FFMA R30, R78, -R97, R29 ;  /* 0x800000614e1e7223 */ /* 0x000fe2000000001d */
[----:B------:R-:W-:Y:S01]  /*6a60*/  FFMA R9, R76, -R96, R9 ;  /* 0x800000604c097223 */ /* 0x000fe20000000009 */
[-C--:B0-----:R-:W-:Y:S01]  /*6a70*/  FFMA R8, R4, R2.reuse, R11 ;  /* 0x0000000204087223 */ /* 0x081fe2000000000b */
[-C--:B------:R-:W-:Y:S02]  /*6a80*/  FFMA R11, R7, R2.reuse, R28 ;  /* 0x00000002070b7223 */ /* 0x080fe4000000001c */
[-C--:B------:R-:W-:Y:S01]  /*6a90*/  FFMA R10, R6, R2.reuse, R9 ;  /* 0x00000002060a7223 */ /* 0x080fe20000000009 */
[----:B------:R-:W-:Y:S01]  /*6aa0*/  FFMA R9, R5, R2, R30 ;  /* 0x0000000205097223 */ /* 0x000fe2000000001e */
[-C--:B------:R-:W-:Y:S01]  /*6ab0*/  FFMA R11, R4, -R89.reuse, R11 ;  /* 0x80000059040b7223 */ /* 0x080fe2000000000b */
[C---:B------:R-:W-:Y:S01]  /*6ac0*/  FFMA R29, R7.reuse, R89, R8 ;  /* 0x00000059071d7223 */ /* 0x040fe20000000008 */
[C---:B------:R-:W-:Y:S01]  /*6ad0*/  FFMA R10, R7.reuse, R3, R10 ;  /* 0x00000003070a7223 */ /* 0x040fe2000000000a */
[-C--:B------:R-:W-:Y:S01]  /*6ae0*/  FFMA R9, R7, R88.reuse, R9 ;  /* 0x0000005807097223 */ /* 0x080fe20000000009 */
[CC--:B------:R-:W-:Y:S01]  /*6af0*/  FFMA R11, R5.reuse, -R88.reuse, R11 ;  /* 0x80000058050b7223 */ /* 0x0c0fe2000000000b */
[-C--:B------:R-:W-:Y:S01]  /*6b00*/  FFMA R8, R6, R88.reuse, R29 ;  /* 0x0000005806087223 */ /* 0x080fe2000000001d */
[C---:B------:R-:W-:Y:S01]  /*6b10*/  FFMA R7, R5.reuse, R89, R10 ;  /* 0x0000005905077223 */ /* 0x040fe2000000000a */
[-C--:B------:R-:W-:Y:S01]  /*6b20*/  FFMA R28, R4, R3.reuse, R9 ;  /* 0x00000003041c7223 */ /* 0x080fe20000000009 */
[-C--:B------:R-:W-:Y:S01]  /*6b30*/  FFMA R11, R6, -R3.reuse, R11 ;  /* 0x80000003060b7223 */ /* 0x080fe2000000000b */
[----:B------:R-:W-:Y:S01]  /*6b40*/  FFMA R8, R5, -R3, R8 ;  /* 0x8000000305087223 */ /* 0x000fe20000000008 */
[----:B------:R-:W-:Y:S01]  /*6b50*/  FFMA R10, R4, -R88, R7 ;  /* 0x80000058040a7223 */ /* 0x000fe20000000007 */
[----:B------:R-:W-:Y:S01]  /*6b60*/  FFMA R9, R6, -R89, R28 ;  /* 0x8000005906097223 */ /* 0x000fe2000000001c */
[-C--:B------:R-:W-:Y:S01]  /*6b70*/  FMUL R6, R72, R97.reuse ;  /* 0x0000006148067220 */ /* 0x080fe20000400000 */
[CC--:B------:R-:W-:Y:S01]  /*6b80*/  FMUL R7, R75.reuse, R97.reuse ;  /* 0x000000614b077220 */ /* 0x0c0fe20000400000 */
[C---:B------:R-:W-:Y:S01]  /*6b90*/  FMUL R4, R75.reuse, R96 ;  /* 0x000000604b047220 */ /* 0x040fe20000400000 */
[-C--:B------:R-:W-:Y:S01]  /*6ba0*/  FFMA R28, R74, R94.reuse, R31 ;  /* 0x0000005e4a1c7223 */ /* 0x080fe2000000001f */
[-C--:B------:R-:W-:Y:S01]  /*6bb0*/  FFMA R29, R75, R94.reuse, -R6 ;  /* 0x0000005e4b1d7223 */ /* 0x080fe20000000806 */
[-C--:B------:R-:W-:Y:S01]  /*6bc0*/  FFMA R7, R72, R94.reuse, R7 ;  /* 0x0000005e48077223 */ /* 0x080fe20000000007 */
[C---:B------:R-:W-:Y:S01]  /*6bd0*/  FFMA R5, R73.reuse, R94, R4 ;  /* 0x0000005e49057223 */ /* 0x040fe20000000004 */
[----:B------:R0:W-:Y:S01]  /*6be0*/  @P2 STG.E.128 desc[UR16][R40.64], R8 ;  /* 0x0000000828002986 */ /* 0x0001e2000c101d10 */
[CC--:B------:R-:W-:Y:S01]  /*6bf0*/  FFMA R38, R73.reuse, -R96.reuse, R29 ;  /* 0x8000006049267223 */ /* 0x0c0fe2000000001d */
[-C--:B------:R-:W-:Y:S01]  /*6c00*/  FFMA R6, R74, R96.reuse, R7 ;  /* 0x000000604a067223 */ /* 0x080fe20000000007 */
[C---:B------:R-:W-:Y:S01]  /*6c10*/  FFMA R7, R73.reuse, R97, R28 ;  /* 0x0000006149077223 */ /* 0x040fe2000000001c */
[-C--:B------:R-:W-:Y:S01]  /*6c20*/  FFMA R4, R72, R95.reuse, R5 ;  /* 0x0000005f48047223 */ /* 0x080fe20000000005 */
[----:B------:R-:W2:Y:S01]  /*6c30*/  LDS.128 R28, [R90+UR8+0x1340] ;  /* 0x001340085a1c7984 */ /* 0x000ea20008000c00 */
[-C--:B------:R-:W-:Y:S01]  /*6c40*/  FFMA R5, R73, -R95.reuse, R6 ;  /* 0x8000005f49057223 */ /* 0x080fe20000000006 */
[C---:B------:R-:W-:Y:S01]  /*6c50*/  FFMA R38, R74.reuse, -R95, R38 ;  /* 0x8000005f4a267223 */ /* 0x040fe20000000026 */
[----:B------:R-:W-:Y:S01]  /*6c60*/  FFMA R4, R74, -R97, R4 ;  /* 0x800000614a047223 */ /* 0x000fe20000000004 */
[----:B------:R-:W-:Y:S01]  /*6c70*/  FFMA R7, R72, -R96, R7 ;  /* 0x8000006048077223 */ /* 0x000fe20000000007 */
[----:B------:R-:W-:Y:S01]  /*6c80*/  ISETP.LT.AND P2, PT, R86, UR9, P6 ;  /* 0x0000000956007c0c */ /* 0x000fe2000b741270 */
[-C--:B-1----:R-:W-:Y:S01]  /*6c90*/  FFMA R6, R32, R2.reuse, R5 ;  /* 0x0000000220067223 */ /* 0x082fe20000000005 */
[-C--:B------:R-:W-:Y:S01]  /*6ca0*/  FFMA R39, R35, R2.reuse, R38 ;  /* 0x0000000223277223 */ /* 0x080fe20000000026 */
[-C--:B------:R-:W-:Y:S01]  /*6cb0*/  FFMA R5, R33, R2.reuse, R4 ;  /* 0x0000000221057223 */ /* 0x080fe20000000004 */
[----:B------:R-:W-:Y:S01]  /*6cc0*/  FFMA R4, R34, R2, R7 ;  /* 0x0000000222047223 */ /* 0x000fe20000000007 */
[CC--:B------:R-:W-:Y:S01]  /*6cd0*/  FFMA R7, R35.reuse, R89.reuse, R6 ;  /* 0x0000005923077223 */ /* 0x0c0fe20000000006 */
[----:B------:R-:W-:Y:S01]  /*6ce0*/  FFMA R6, R32, -R89, R39 ;  /* 0x8000005920067223 */ /* 0x000fe20000000027 */
[CC--:B------:R-:W-:Y:S01]  /*6cf0*/  FFMA R5, R35.reuse, R88.reuse, R5 ;  /* 0x0000005823057223 */ /* 0x0c0fe20000000005 */
[----:B------:R-:W-:Y:S01]  /*6d00*/  FFMA R4, R35, R3, R4 ;  /* 0x0000000323047223 */ /* 0x000fe20000000004 */
[----:B------:R-:W-:Y:S01]  /*6d10*/  IADD3 R38, P1, R84, UR4, RZ ;  /* 0x0000000454267c10 */ /* 0x000fe2000ff3e0ff */
[CC--:B------:R-:W-:Y:S01]  /*6d20*/  FFMA R39, R33.reuse, -R88.reuse, R6 ;  /* 0x8000005821277223 */ /* 0x0c0fe20000000006 */
[-C--:B------:R-:W-:Y:S01]  /*6d30*/  FFMA R6, R34, R88.reuse, R7 ;  /* 0x0000005822067223 */ /* 0x080fe20000000007 */
[C---:B------:R-:W-:Y:S01]  /*6d40*/  FFMA R35, R33.reuse, R89, R4 ;  /* 0x0000005921237223 */ /* 0x040fe20000000004 */
[-C--:B------:R-:W-:Y:S01]  /*6d50*/  FFMA R5, R32, R3.reuse, R5 ;  /* 0x0000000320057223 */ /* 0x080fe20000000005 */
[-C--:B------:R-:W-:Y:S01]  /*6d60*/  FFMA R7, R34, -R3.reuse, R39 ;  /* 0x8000000322077223 */ /* 0x080fe20000000027 */
[----:B------:R-:W-:Y:S01]  /*6d70*/  FFMA R4, R33, -R3, R6 ;  /* 0x8000000321047223 */ /* 0x000fe20000000006 */
[----:B------:R-:W-:Y:S01]  /*6d80*/  FFMA R6, R32, -R88, R35 ;  /* 0x8000005820067223 */ /* 0x000fe20000000023 */
[----:B------:R-:W-:Y:S01]  /*6d90*/  FMUL R35, R71, R97 ;  /* 0x0000006147237220 */ /* 0x000fe20000400000 */
[----:B------:R-:W-:Y:S01]  /*6da0*/  FFMA R5, R34, -R89, R5 ;  /* 0x8000005922057223 */ /* 0x000fe20000000005 */
[----:B------:R-:W-:Y:S01]  /*6db0*/  IADD3.X R39, R85, UR5, RZ, P1, !PT ;  /* 0x0000000555277c10 */ /* 0x000fe20008ffe4ff */
[C---:B------:R-:W-:Y:S01]  /*6dc0*/  FMUL R32, R68.reuse, R97 ;  /* 0x0000006144207220 */ /* 0x040fe20000400000 */
[-C--:B------:R-:W-:Y:S01]  /*6dd0*/  FFMA R35, R68, R94.reuse, R35 ;  /* 0x0000005e44237223 */ /* 0x080fe20000000023 */
[-C--:B------:R-:W-:Y:S01]  /*6de0*/  FFMA R33, R69, R94.reuse, R60 ;  /* 0x0000005e45217223 */ /* 0x080fe2000000003c */
[-C--:B0-----:R-:W-:Y:S01]  /*6df0*/  FFMA R10, R70, R94.reuse, R43 ;  /* 0x0000005e460a7223 */ /* 0x081fe2000000002b */
[----:B------:R-:W-:Y:S01]  /*6e00*/  FFMA R8, R71, R94, -R32 ;  /* 0x0000005e47087223 */ /* 0x000fe20000000820 */
[----:B------:R0:W-:Y:S01]  /*6e10*/  @P0 STG.E.128 desc[UR16][R38.64], R4 ;  /* 0x0000000426000986 */ /* 0x0001e2000c101d10 */
[----:B------:R-:W-:Y:S01]  /*6e20*/  FFMA R9, R68, R95, R33 ;  /* 0x0000005f44097223 */ /* 0x000fe20000000021 */
[----:B------:R-:W-:Y:S01]  /*6e30*/  IADD3 R34, R0, 0x10, RZ ;  /* 0x0000001000227810 */ /* 0x000fe20007ffe0ff */
[----:B------:R-:W-:Y:S01]  /*6e40*/  FFMA R8, R69, -R96, R8 ;  /* 0x8000006045087223 */ /* 0x000fe20000000008 */
[----:B------:R-:W-:-:S02]  /*6e50*/  IADD3 R42, P0, R84, UR7, RZ ;  /* 0x00000007542a7c10 */ /* 0x000fc4000ff1e0ff */
[----:B------:R-:W-:Y:S01]  /*6e60*/  ISETP.LT.AND P1, PT, R34, UR9, P3 ;  /* 0x0000000922007c0c */ /* 0x000fe20009f21270 */
[----:B------:R-:W-:Y:S01]  /*6e70*/  FFMA R8, R70, -R95, R8 ;  /* 0x8000005f46087223 */ /* 0x000fe20000000008 */
[----:B------:R-:W-:Y:S02]  /*6e80*/  IADD3.X R43, R85, UR6, RZ, P0, !PT ;  /* 0x00000006552b7c10 */ /* 0x000fe400087fe4ff */
[----:B------:R-:W-:-:S04]  /*6e90*/  IADD3 R32, P0, R66, UR10, RZ ;  /* 0x0000000a42207c10 */ /* 0x000fc8000ff1e0ff */
[----:B------:R-:W-:Y:S01]  /*6ea0*/  IADD3.X R33, R67, UR11, RZ, P0, !PT ;  /* 0x0000000b43217c10 */ /* 0x000fe200087fe4ff */
[----:B0-----:R-:W-:Y:S01]  /*6eb0*/  FFMA R4, R70, R96, R35 ;  /* 0x0000006046047223 */ /* 0x001fe20000000023 */
[----:B------:R-:W-:-:S03]  /*6ec0*/  FFMA R7, R69, R97, R10 ;  /* 0x0000006145077223 */ /* 0x000fc6000000000a */
[----:B------:R-:W-:Y:S01]  /*6ed0*/  FFMA R5, R69, -R95, R4 ;  /* 0x8000005f45057223 */ /* 0x000fe20000000004 */
[----:B------:R-:W-:Y:S01]  /*6ee0*/  FFMA R4, R70, -R97, R9 ;  /* 0x8000006146047223 */ /* 0x000fe20000000009 */
[----:B------:R-:W-:Y:S01]  /*6ef0*/  FFMA R7, R68, -R96, R7 ;  /* 0x8000006044077223 */ /* 0x000fe20000000007 */
[-C--:B--2---:R-:W-:Y:S01]  /*6f00*/  FFMA R9, R31, R2.reuse, R8 ;  /* 0x000000021f097223 */ /* 0x084fe20000000008 */
[-C--:B------:R-:W-:Y:S01]  /*6f10*/  FFMA R6, R28, R2.reuse, R5 ;  /* 0x000000021c067223 */ /* 0x080fe20000000005 */
[-C--:B------:R-:W-:Y:S01]  /*6f20*/  FFMA R5, R29, R2.reuse, R4 ;  /* 0x000000021d057223 */ /* 0x080fe20000000004 */
[----:B------:R-:W-:Y:S01]  /*6f30*/  FFMA R4, R30, R2, R7 ;  /* 0x000000021e047223 */ /* 0x000fe20000000007 */
[-C--:B------:R-:W-:Y:S01]  /*6f40*/  FFMA R8, R28, -R89.reuse, R9 ;  /* 0x800000591c087223 */ /* 0x080fe20000000009 */
[C---:B------:R-:W-:Y:S01]  /*6f50*/  FFMA R7, R31.reuse, R89, R6 ;  /* 0x000000591f077223 */ /* 0x040fe20000000006 */
[CC--:B------:R-:W-:Y:S01]  /*6f60*/  FFMA R5, R31.reuse, R88.reuse, R5 ;  /* 0x000000581f057223 */ /* 0x0c0fe20000000005 */
[-C--:B------:R-:W-:Y:S01]  /*6f70*/  FFMA R4, R31, R3.reuse, R4 ;  /* 0x000000031f047223 */ /* 0x080fe20000000004 */
[CC--:B------:R-:W-:Y:S01]  /*6f80*/  FFMA R8, R29.reuse, -R88.reuse, R8 ;  /* 0x800000581d087223 */ /* 0x0c0fe20000000008 */
[-C--:B------:R-:W-:Y:S01]  /*6f90*/  FFMA R6, R30, R88.reuse, R7 ;  /* 0x000000581e067223 */ /* 0x080fe20000000007 */
[----:B------:R-:W-:Y:S01]  /*6fa0*/  FFMA R5, R28, R3, R5 ;  /* 0x000000031c057223 */ /* 0x000fe20000000005 */
[C---:B------:R-:W-:Y:S01]  /*6fb0*/  FFMA R9, R29.reuse, R89, R4 ;  /* 0x000000591d097223 */ /* 0x040fe20000000004 */
[CC--:B------:R-:W-:Y:S01]  /*6fc0*/  FFMA R7, R30.reuse, -R3.reuse, R8 ;  /* 0x800000031e077223 */ /* 0x0c0fe20000000008 */
[----:B------:R-:W-:Y:S01]  /*6fd0*/  FFMA R4, R29, -R3, R6 ;  /* 0x800000031d047223 */ /* 0x000fe20000000006 */
[----:B------:R-:W-:Y:S01]  /*6fe0*/  FFMA R5, R30, -R89, R5 ;  /* 0x800000591e057223 */ /* 0x000fe20000000005 */
[----:B------:R-:W-:-:S05]  /*6ff0*/  FFMA R6, R28, -R88, R9 ;  /* 0x800000581c067223 */ /* 0x000fca0000000009 */
[----:B------:R0:W-:Y:S04]  /*7000*/  @P2 STG.E.128 desc[UR16][R42.64], R4 ;  /* 0x000000042a002986 */ /* 0x0001e8000c101d10 */
[----:B------:R-:W2:Y:S01]  /*7010*/  @P1 LDG.E.LTC128B.128 R80, desc[UR16][R32.64] ;  /* 0x0000001020501981 */ /* 0x000ea2000c1e1d20 */
[----:B------:R-:W-:Y:S02]  /*7020*/  ISETP.LT.AND P1, PT, R34, UR9, P4 ;  /* 0x0000000922007c0c */ /* 0x000fe4000a721270 */
[----:B------:R-:W-:-:S04]  /*7030*/  IADD3 R8, P0, R66, UR13, RZ ;  /* 0x0000000d42087c10 */ /* 0x000fc8000ff1e0ff */
[----:B------:R-:W-:-:S07]  /*7040*/  IADD3.X R9, R67, UR12, RZ, P0, !PT ;  /* 0x0000000c43097c10 */ /* 0x000fce00087fe4ff */
[----:B------:R-:W3:Y:S01]  /*7050*/  @P1 LDG.E.LTC128B.128 R76, desc[UR16][R8.64] ;  /* 0x00000010084c1981 */ /* 0x000ee2000c1e1d20 */
        /* <DEDUP_REMOVED lines=9> */
[----:B------:R-:W-:Y:S01]  /*70f0*/  BAR.SYNC.DEFER_BLOCKING 0x0 ;  /* 0x0000000000007b1d */ /* 0x000fe20000010000 */
[----:B------:R-:W-:Y:S02]  /*7100*/  ISETP.LT.AND P0, PT, R34, UR9, P5 ;  /* 0x0000000922007c0c */ /* 0x000fe4000af01270 */
[----:B------:R-:W-:Y:S02]  /*7110*/  IADD3 R42, P1, R36, UR4, RZ ;  /* 0x00000004242a7c10 */ /* 0x000fe4000ff3e0ff */
[----:B------:R-:W-:Y:S02]  /*7120*/  ISETP.LT.AND P2, PT, R34, UR9, P6 ;  /* 0x0000000922007c0c */ /* 0x000fe4000b741270 */
[----:B------:R-:W-:Y:S01]  /*7130*/  IADD3.X R43, R37, UR5, RZ, P1, !PT ;  /* 0x00000005252b7c10 */ /* 0x000fe20008ffe4ff */
[----:B------:R1:W-:Y:S04]  /*7140*/  STS.128 [R91], R12 ;  /* 0x0000000c5b007388 */ /* 0x0003e80000000c00 */
[----:B------:R-:W-:Y:S04]  /*7150*/  STS.128 [R91+0x40], R24 ;  /* 0x000040185b007388 */ /* 0x000fe80000000c00 */
[----:B------:R-:W-:Y:S04]  /*7160*/  STS.128 [R91+0x80], R44 ;  /* 0x0000802c5b007388 */ /* 0x000fe80000000c00 */
[----:B------:R-:W-:Y:S01]  /*7170*/  STS.128 [R91+0xc0], R56 ;  /* 0x0000c0385b007388 */ /* 0x000fe20000000c00 */
[----:B------:R-:W-:Y:S06]  /*7180*/  BAR.SYNC.DEFER_BLOCKING 0x0 ;  /* 0x0000000000007b1d */ /* 0x000fec0000010000 */
[----:B------:R-:W1:Y:S01]  /*7190*/  LDS.128 R28, [R90+UR8] ;  /* 0x000000085a1c7984 */ /* 0x000e620008000c00 */
[CC--:B--2---:R-:W-:Y:S01]  /*71a0*/  FMUL R7, R83.reuse, R97.reuse ;  /* 0x0000006153077220 */ /* 0x0c4fe20000400000 */
[C---:B------:R-:W-:Y:S01]  /*71b0*/  FMUL R6, R83.reuse, R96 ;  /* 0x0000006053067220 */ /* 0x040fe20000400000 */
[C---:B0-----:R-:W-:Y:S01]  /*71c0*/  FMUL R4, R80.reuse, R97 ;  /* 0x0000006150047220 */ /* 0x041fe20000400000 */
[-C--:B------:R-:W-:Y:S01]  /*71d0*/  FMUL R9, R83, R95.reuse ;  /* 0x0000005f53097220 */ /* 0x080fe20000400000 */
[-C--:B------:R-:W-:Y:S01]  /*71e0*/  FFMA R7, R80, R94.reuse, R7 ;  /* 0x0000005e50077223 */ /* 0x080fe20000000007 */
[-C--:B------:R-:W-:Y:S01]  /*71f0*/  FFMA R5, R81, R94.reuse, R6 ;  /* 0x0000005e51057223 */ /* 0x080fe20000000006 */
[-C--:B-1----:R-:W-:Y:S01]  /*7200*/  FFMA R12, R83, R94.reuse, -R4 ;  /* 0x0000005e530c7223 */ /* 0x082fe20000000804 */
[C---:B------:R-:W-:Y:S01]  /*7210*/  FFMA R6, R82.reuse, R94, R9 ;  /* 0x0000005e52067223 */ /* 0x040fe20000000009 */
[-C--:B------:R-:W-:Y:S01]  /*7220*/  FFMA R4, R82, R96.reuse, R7 ;  /* 0x0000006052047223 */ /* 0x080fe20000000007 */
[----:B------:R-:W-:Y:S01]  /*7230*/  FFMA R5, R80, R95, R5 ;  /* 0x0000005f50057223 */ /* 0x000fe20000000005 */
[CC--:B------:R-:W-:Y:S01]  /*7240*/  FFMA R12, R81.reuse, -R96.reuse, R12 ;  /* 0x80000060510c7223 */ /* 0x0c0fe2000000000c */
[C---:B------:R-:W-:Y:S01]  /*7250*/  FFMA R9, R81.reuse, R97, R6 ;  /* 0x0000006151097223 */ /* 0x040fe20000000006 */
[----:B------:R-:W-:Y:S01]  /*7260*/  FFMA R11, R81, -R95, R4 ;  /* 0x8000005f510b7223 */ /* 0x000fe20000000004 */
[C---:B------:R-:W-:Y:S01]  /*7270*/  FFMA R14, R82.reuse, -R97, R5 ;  /* 0x80000061520e7223 */ /* 0x040fe20000000005 */
[----:B------:R-:W-:Y:S01]  /*7280*/  FFMA R12, R82, -R95, R12 ;  /* 0x8000005f520c7223 */ /* 0x000fe2000000000c */
[----:B------:R-:W0:Y:S01]  /*7290*/  LDS.128 R4, [R90+UR8+0x200] ;  /* 0x000200085a047984 */ /* 0x000e220008000c00 */
[----:B------:R-:W-:Y:S01]  /*72a0*/  FFMA R9, R80, -R96, R9 ;  /* 0x8000006050097223 */ /* 0x000fe20000000009 */
[-C--:B------:R-:W-:Y:S01]  /*72b0*/  FFMA R10, R28, R2.reuse, R11 ;  /* 0x000000021c0a7223 */ /* 0x080fe2000000000b */
[-C--:B------:R-:W-:Y:S01]  /*72c0*/  FFMA R11, R29, R2.reuse, R14 ;  /* 0x000000021d0b7223 */ /* 0x080fe2000000000e */
[CC--:B------:R-:W-:Y:S01]  /*72d0*/  FFMA R13, R31.reuse, R2.reuse, R12 ;  /* 0x000000021f0d7223 */ /* 0x0c0fe2000000000c */
[----:B------:R-:W-:Y:S01]  /*72e0*/  FFMA R8, R30, R2, R9 ;  /* 0x000000021e087223 */ /* 0x000fe20000000009 */
[CC--:B------:R-:W-:Y:S01]  /*72f0*/  FFMA R9, R31.reuse, R89.reuse, R10 ;  /* 0x000000591f097223 */ /* 0x0c0fe2000000000a */
[C---:B------:R-:W-:Y:S01]  /*7300*/  FFMA R10, R31.reuse, R88, R11 ;  /* 0x000000581f0a7223 */ /* 0x040fe2000000000b */
[----:B------:R-:W-:Y:S01]  /*7310*/  FFMA R12, R28, -R89, R13 ;  /* 0x800000591c0c7223 */ /* 0x000fe2000000000d */
[----:B------:R-:W-:Y:S01]  /*7320*/  FFMA R8, R31, R3, R8 ;  /* 0x000000031f087223 */ /* 0x000fe20000000008 */
[C---:B---3--:R-:W-:Y:S01]  /*7330*/  FMUL R25, R79.reuse, R95 ;  /* 0x0000005f4f197220 */ /* 0x048fe20000400000 */
[C---:B------:R-:W-:Y:S01]  /*7340*/  FMUL R14, R79.reuse, R96 ;  /* 0x000000604f0e7220 */ /* 0x040fe20000400000 */
[----:B------:R-:W-:Y:S01]  /*7350*/  FMUL R15, R79, R97 ;  /* 0x000000614f0f7220 */ /* 0x000fe20000400000 */
[C---:B------:R-:W-:Y:S01]  /*7360*/  FFMA R11, R29.reuse, R89, R8 ;  /* 0x000000591d0b7223 */ /* 0x040fe20000000008 */
[----:B------:R-:W-:Y:S01]  /*7370*/  FFMA R8, R30, R88, R9 ;  /* 0x000000581e087223 */ /* 0x000fe20000000009 */
[----:B------:R-:W-:Y:S01]  /*7380*/  FFMA R9, R28, R3, R10 ;  /* 0x000000031c097223 */ /* 0x000fe2000000000a */
[----:B------:R-:W-:Y:S01]  /*7390*/  FFMA R24, R78, R94, R25 ;  /* 0x0000005e4e187223 */ /* 0x000fe20000000019 */
[-C--:B------:R-:W-:Y:S01]  /*73a0*/  FFMA R10, R28, -R88.reuse, R11 ;  /* 0x800000581c0a7223 */ /* 0x080fe2000000000b */
[C---:B------:R-:W-:Y:S01]  /*73b0*/  FFMA R11, R29.reuse, -R88, R12 ;  /* 0x800000581d0b7223 */ /* 0x040fe2000000000c */
[----:B------:R-:W-:Y:S01]  /*73c0*/  FMUL R12, R76, R97 ;  /* 0x000000614c0c7220 */ /* 0x000fe20000400000 */
[----:B------:R-:W-:Y:S01]  /*73d0*/  FFMA R8, R29, -R3, R8 ;  /* 0x800000031d087223 */ /* 0x000fe20000000008 */
[C---:B------:R-:W-:Y:S01]  /*73e0*/  FFMA R9, R30.reuse, -R89, R9 ;  /* 0x800000591e097223 */ /* 0x040fe20000000009 */
[----:B------:R-:W-:Y:S01]  /*73f0*/  FFMA R11, R30, -R3, R11 ;  /* 0x800000031e0b7223 */ /* 0x000fe2000000000b */
[-C--:B------:R-:W-:Y:S01]  /*7400*/  FFMA R13, R79, R94.reuse, -R12 ;  /* 0x0000005e4f0d7223 */ /* 0x080fe2000000080c */
[CC--:B------:R-:W-:Y:S01]  /*7410*/  FFMA R14, R77.reuse, R94.reuse, R14 ;  /* 0x0000005e4d0e7223 */ /* 0x0c0fe2000000000e */
[----:B------:R-:W-:Y:S01]  /*7420*/  FFMA R15, R76, R94, R15 ;  /* 0x0000005e4c0f7223 */ /* 0x000fe2000000000f */
[----:B------:R-:W-:Y:S01]  /*7430*/  IADD3 R30, P1, R36, UR7, RZ ;  /* 0x00000007241e7c10 */ /* 0x000fe2000ff3e0ff */
[CC--:B------:R-:W-:Y:S01]  /*7440*/  FFMA R12, R77.reuse, -R96.reuse, R13 ;  /* 0x800000604d0c7223 */ /* 0x0c0fe2000000000d */
[----:B------:R-:W-:Y:S01]  /*7450*/  FFMA R13, R77, R97, R24 ;  /* 0x000000614d0d7223 */ /* 0x000fe20000000018 */
[----:B------:R1:W-:Y:S01]  /*7460*/  @P0 STG.E.128 desc[UR16][R42.64], R8 ;  /* 0x000000082a000986 */ /* 0x0003e2000c101d10 */
[----:B------:R-:W-:Y:S01]  /*7470*/  ISETP.LT.AND P0, PT, R35, UR9, P5 ;  /* 0x0000000923007c0c */ /* 0x000fe2000af01270 */
[----:B------:R-:W-:Y:S01]  /*7480*/  FFMA R12, R78, -R95, R12 ;  /* 0x8000005f4e0c7223 */ /* 0x000fe2000000000c */
[----:B------:R-:W-:Y:S01]  /*7490*/  IADD3.X R31, R37, UR6, RZ, P1, !PT ;  /* 0x00000006251f7c10 */ /* 0x000fe20008ffe4ff */
[----:B------:R-:W2:Y:S01]  /*74a0*/  LDS.128 R24, [R90+UR8+0x1140] ;  /* 0x001140085a187984 */ /* 0x000ea20008000c00 */
[----:B-----5:R-:W-:Y:S01]  /*74b0*/  FMUL R36, R71, R96 ;  /* 0x0000006047247220 */ /* 0x020fe20000400000 */
[----:B------:R-:W-:Y:S01]  /*74c0*/  FMUL R34, R68, R97 ;  /* 0x0000006144227220 */ /* 0x000fe20000400000 */
[----:B0-----:R-:W-:Y:S01]  /*74d0*/  FFMA R12, R7, R2, R12 ;  /* 0x00000002070c7223 */ /* 0x001fe2000000000c */
[-C--:B-1----:R-:W-:Y:S01]  /*74e0*/  FFMA R10, R76, R95.reuse, R14 ;  /* 0x0000005f4c0a7223 */ /* 0x082fe2000000000e */
[-C--:B------:R-:W-:Y:S01]  /*74f0*/  FFMA R8, R78, R96.reuse, R15 ;  /* 0x000000604e087223 */ /* 0x080fe2000000000f */
[----:B------:R-:W-:Y:S01]  /*7500*/  FFMA R11, R76, -R96, R13 ;  /* 0x800000604c0b7223 */ /* 0x000fe2000000000d */
[----:B----4-:R-:W-:Y:S01]  /*7510*/  FMUL R15, R75, R95 ;  /* 0x0000005f4b0f7220 */ /* 0x010fe20000400000 */
[----:B------:R-:W-:Y:S01]  /*7520*/  FFMA R10, R78, -R97, R10 ;  /* 0x800000614e0a7223 */ /* 0x000fe2000000000a */
[----:B------:R-:W-:Y:S01]  /*7530*/  FFMA R9, R77, -R95, R8 ;  /* 0x8000005f4d097223 */ /* 0x000fe20000000008 */
[-C--:B------:R-:W-:Y:S01]  /*7540*/  FFMA R8, R6, R2.reuse, R11 ;  /* 0x0000000206087223 */ /* 0x080fe2000000000b */
[C---:B------:R-:W-:Y:S01]  /*7550*/  FFMA R11, R4.reuse, -R89, R12 ;  /* 0x80000059040b7223 */ /* 0x040fe2000000000c */
[-C--:B------:R-:W-:Y:S01]  /*7560*/  FFMA R13, R5, R2.reuse, R10 ;  /* 0x00000002050d7223 */ /* 0x080fe2000000000a */
[----:B------:R-:W-:Y:S01]  /*7570*/  FFMA R10, R4, R2, R9 ;  /* 0x00000002040a7223 */ /* 0x000fe20000000009 */
[----:B------:R-:W-:Y:S01]  /*7580*/  FFMA R8, R7, R3, R8 ;  /* 0x0000000307087223 */ /* 0x000fe20000000008 */
[-C--:B------:R-:W-:Y:S01]  /*7590*/  FFMA R11, R5, -R88.reuse, R11 ;  /* 0x80000058050b7223 */ /* 0x080fe2000000000b */
[CC--:B------:R-:W-:Y:S01]  /*75a0*/  FFMA R13, R7.reuse, R88.reuse, R13 ;  /* 0x00000058070d7223 */ /* 0x0c0fe2000000000d */
[-C--:B------:R-:W-:Y:S01]  /*75b0*/  FFMA R9, R7, R89.reuse, R10 ;  /* 0x0000005907097223 */ /* 0x080fe2000000000a */
[----:B------:R-:W-:Y:S01]  /*75c0*/  FFMA R7, R5, R89, R8 ;  /* 0x0000005905077223 */ /* 0x000fe20000000008 */
[-C--:B------:R-:W-:Y:S01]  /*75d0*/  FFMA R11, R6, -R3.reuse, R11 ;  /* 0x80000003060b7223 */ /* 0x080fe2000000000b */
[----:B------:R-:W-:Y:S01]  /*75e0*/  FFMA R12, R4, R3, R13 ;  /* 0x00000003040c7223 */ /* 0x000fe2000000000d */
[-C--:B------:R-:W-:Y:S01]  /*75f0*/  FFMA R8, R6, R88.reuse, R9 ;  /* 0x0000005806087223 */ /* 0x080fe20000000009 */
[----:B------:R-:W-:Y:S01]  /*7600*/  FFMA R10, R4, -R88, R7 ;  /* 0x80000058040a7223 */ /* 0x000fe20000000007 */
[C---:B------:R-:W-:Y:S01]  /*7610*/  FMUL R7, R75.reuse, R97 ;  /* 0x000000614b077220 */ /* 0x040fe20000400000 */
[----:B------:R-:W-:Y:S01]  /*7620*/  FFMA R9, R6, -R89, R12 ;  /* 0x8000005906097223 */ /* 0x000fe2000000000c */
[C---:B------:R-:W-:Y:S01]  /*7630*/  FMUL R6, R72.reuse, R97 ;  /* 0x0000006148067220 */ /* 0x040fe20000400000 */
[C---:B------:R-:W-:Y:S01]  /*7640*/  FMUL R4, R75.reuse, R96 ;  /* 0x000000604b047220 */ /* 0x040fe20000400000 */
[-C--:B------:R-:W-:Y:S01]  /*7650*/  FFMA R7, R72, R94.reuse, R7 ;  /* 0x0000005e48077223 */ /* 0x080fe20000000007 */
[CC--:B------:R-:W-:Y:S01]  /*7660*/  FFMA R12, R74.reuse, R94.reuse, R15 ;  /* 0x0000005e4a0c7223 */ /* 0x0c0fe2000000000f */
[-C--:B------:R-:W-:Y:S01]  /*7670*/  FFMA R13, R75, R94.reuse, -R6 ;  /* 0x0000005e4b0d7223 */ /* 0x080fe20000000806 */
[----:B------:R-:W-:Y:S01]  /*7680*/  FFMA R8, R5, -R3, R8 ;  /* 0x8000000305087223 */ /* 0x000fe20000000008 */
[C---:B------:R-:W-:Y:S01]  /*7690*/  FFMA R5, R73.reuse, R94, R4 ;  /* 0x0000005e49057223 */ /* 0x040fe20000000004 */
[-C--:B------:R-:W-:Y:S01]  /*76a0*/  FFMA R6, R74, R96.reuse, R7 ;  /* 0x000000604a067223 */ /* 0x080fe20000000007 */
[CC--:B------:R-:W-:Y:S01]  /*76b0*/  FFMA R28, R73.reuse, -R96.reuse, R13 ;  /* 0x80000060491c7223 */ /* 0x0c0fe2000000000d */
[C---:B------:R-:W-:Y:S01]  /*76c0*/  FFMA R7, R73.reuse, R97, R12 ;  /* 0x0000006149077223 */ /* 0x040fe2000000000c */
[-C--:B------:R-:W-:Y:S01]  /*76d0*/  FFMA R4, R72, R95.reuse, R5 ;  /* 0x0000005f48047223 */ /* 0x080fe20000000005 */
[----:B------:R-:W0:Y:S01]  /*76e0*/  LDS.128 R12, [R90+UR8+0x1340] ;  /* 0x001340085a0c7984 */ /* 0x000e220008000c00 */
[-C--:B------:R-:W-:Y:S01]  /*76f0*/  FFMA R5, R73, -R95.reuse, R6 ;  /* 0x8000005f49057223 */ /* 0x080fe20000000006 */
[C---:B------:R-:W-:Y:S01]  /*7700*/  FFMA R28, R74.reuse, -R95, R28 ;  /* 0x8000005f4a1c7223 */ /* 0x040fe2000000001c */
[----:B------:R-:W-:Y:S01]  /*7710*/  FFMA R4, R74, -R97, R4 ;  /* 0x800000614a047223 */ /* 0x000fe20000000004 */
[----:B------:R-:W-:Y:S01]  /*7720*/  FFMA R7, R72, -R96, R7 ;  /* 0x8000006048077223 */ /* 0x000fe20000000007 */
[-C--:B--2---:R-:W-:Y:S01]  /*7730*/  FFMA R6, R24, R2.reuse, R5 ;  /* 0x0000000218067223 */ /* 0x084fe20000000005 */
        /* <DEDUP_REMOVED lines=11> */
[CC--:B------:R-:W-:Y:S01]  /*77f0*/  FFMA R5, R24.reuse, R3.reuse, R5 ;  /* 0x0000000318057223 */ /* 0x0c0fe20000000005 */
[----:B------:R1:W-:Y:S01]  /*7800*/  @P2 STG.E.128 desc[UR16][R30.64], R8 ;  /* 0x000000081e002986 */ /* 0x0003e2000c101d10 */
[----:B------:R-:W-:Y:S01]  /*7810*/  FFMA R4, R25, -R3, R6 ;  /* 0x8000000319047223 */ /* 0x000fe20000000006 */
[----:B------:R-:W-:Y:S01]  /*7820*/  FFMA R6, R24, -R88, R27 ;  /* 0x8000005818067223 */ /* 0x000fe2000000001b */
[----:B------:R-:W-:Y:S01]  /*7830*/  FMUL R27, R71, R97 ;  /* 0x00000061471b7220 */ /* 0x000fe20000400000 */
[C---:B------:R-:W-:Y:S01]  /*7840*/  FFMA R7, R26.reuse, -R3, R29 ;  /* 0x800000031a077223 */ /* 0x040fe2000000001d */
[----:B------:R-:W-:Y:S01]  /*7850*/  ISETP.LT.AND P2, PT, R35, UR9, P6 ;  /* 0x0000000923007c0c */ /* 0x000fe2000b741270 */
[----:B------:R-:W-:Y:S01]  /*7860*/  FFMA R5, R26, -R89, R5 ;  /* 0x800000591a057223 */ /* 0x000fe20000000005 */
[----:B------:R-:W-:Y:S01]  /*7870*/  IADD3.X R29, R39, UR5, RZ, P1, !PT ;  /* 0x00000005271d7c10 */ /* 0x000fe20008ffe4ff */
[----:B------:R-:W-:Y:S01]  /*7880*/  FMUL R35, R71, R95 ;  /* 0x0000005f47237220 */ /* 0x000fe20000400000 */
[-C--:B------:R-:W-:Y:S01]  /*7890*/  FFMA R27, R68, R94.reuse, R27 ;  /* 0x0000005e441b7223 */ /* 0x080fe2000000001b */
[----:B------:R-:W-:Y:S01]  /*78a0*/  FFMA R25, R69, R94, R36 ;  /* 0x0000005e45197223 */ /* 0x000fe20000000024 */
[----:B------:R-:W-:Y:S01]  /*78b0*/  IADD3 R24, R0, 0x18, RZ ;  /* 0x0000001800187810 */ /* 0x000fe20007ffe0ff */
[----:B------:R2:W-:Y:S01]  /*78c0*/  @P0 STG.E.128 desc[UR16][R28.64], R4 ;  /* 0x000000041c000986 */ /* 0x0005e2000c101d10 */
[----:B------:R-:W-:-:S02]  /*78d0*/  IADD3 R26, P0, R38, UR7, RZ ;  /* 0x00000007261a7c10 */ /* 0x000fc4000ff1e0ff */
[----:B------:R-:W-:Y:S01]  /*78e0*/  ISETP.LT.AND P1, PT, R24, UR9, P3 ;  /* 0x0000000918007c0c */ /* 0x000fe20009f21270 */
[-C--:B-1----:R-:W-:Y:S01]  /*78f0*/  FFMA R10, R70, R94.reuse, R35 ;  /* 0x0000005e460a7223 */ /* 0x082fe20000000023 */
[----:B------:R-:W-:Y:S01]  /*7900*/  FFMA R8, R71, R94, -R34 ;  /* 0x0000005e47087223 */ /* 0x000fe20000000822 */
[----:B------:R-:W-:-:S03]  /*7910*/  FFMA R9, R68, R95, R25 ;  /* 0x0000005f44097223 */ /* 0x000fc60000000019 */
[----:B------:R-:W-:-:S04]  /*7920*/  FFMA R8, R69, -R96, R8 ;  /* 0x8000006045087223 */ /* 0x000fc80000000008 */
[C---:B------:R-:W-:Y:S01]  /*7930*/  FFMA R8, R70.reuse, -R95, R8 ;  /* 0x8000005f46087223 */ /* 0x040fe20000000008 */
[CC--:B--2---:R-:W-:Y:S01]  /*7940*/  FFMA R4, R70.reuse, R96.reuse, R27 ;  /* 0x0000006046047223 */ /* 0x0c4fe2000000001b */
[----:B------:R-:W-:Y:S01]  /*7950*/  FFMA R7, R69, R97, R10 ;  /* 0x0000006145077223 */ /* 0x000fe2000000000a */
[----:B------:R-:W-:Y:S02]  /*7960*/  IADD3.X R27, R39, UR6, RZ, P0, !PT ;  /* 0x00000006271b7c10 */ /* 0x000fe400087fe4ff */
[----:B------:R-:W-:Y:S01]  /*7970*/  FFMA R5, R69, -R95, R4 ;  /* 0x8000005f45057223 */ /* 0x000fe20000000004 */
[----:B------:R-:W-:Y:S01]  /*7980*/  FFMA R4, R70, -R97, R9 ;  /* 0x8000006146047223 */ /* 0x000fe20000000009 */
[----:B------:R-:W-:Y:S01]  /*7990*/  FFMA R7, R68, -R96, R7 ;  /* 0x8000006044077223 */ /* 0x000fe20000000007 */
[-C--:B0-----:R-:W-:Y:S01]  /*79a0*/  FFMA R9, R15, R2.reuse, R8 ;  /* 0x000000020f097223 */ /* 0x081fe20000000008 */
        /* <DEDUP_REMOVED lines=11> */
[----:B------:R-:W-:Y:S01]  /*7a60*/  IADD3 R10, P0, R32, UR10, RZ ;  /* 0x0000000a200a7c10 */ /* 0x000fe2000ff1e0ff */
[-C--:B------:R-:W-:Y:S01]  /*7a70*/  FFMA R4, R13, -R3.reuse, R6 ;  /* 0x800000030d047223 */ /* 0x080fe20000000006 */
[C---:B------:R-:W-:Y:S01]  /*7a80*/  FFMA R7, R14.reuse, -R3, R8 ;  /* 0x800000030e077223 */ /* 0x040fe20000000008 */
[----:B------:R-:W-:Y:S01]  /*7a90*/  FFMA R5, R14, -R89, R5 ;  /* 0x800000590e057223 */ /* 0x000fe20000000005 */
[----:B------:R-:W-:Y:S01]  /*7aa0*/  FFMA R6, R12, -R88, R9 ;  /* 0x800000580c067223 */ /* 0x000fe20000000009 */
[----:B------:R-:W-:-:S04]  /*7ab0*/  IADD3.X R11, R33, UR11, RZ, P0, !PT ;  /* 0x0000000b210b7c10 */ /* 0x000fc800087fe4ff */
[----:B------:R0:W-:Y:S04]  /*7ac0*/  @P2 STG.E.128 desc[UR16][R26.64], R4 ;  /* 0x000000041a002986 */ /* 0x0001e8000c101d10 */
[----:B------:R1:W0:Y:S01]  /*7ad0*/  @P1 LDG.E.LTC128B.128 R80, desc[UR16][R10.64] ;  /* 0x000000100a501981 */ /* 0x000222000c1e1d20 */
[----:B------:R-:W-:Y:S02]  /*7ae0*/  ISETP.LT.AND P1, PT, R24, UR9, P4 ;  /* 0x0000000918007c0c */ /* 0x000fe4000a721270 */
[----:B------:R-:W-:-:S04]  /*7af0*/  IADD3 R12, P0, R32, UR13, RZ ;  /* 0x0000000d200c7c10 */ /* 0x000fc8000ff1e0ff */
[----:B------:R-:W-:-:S07]  /*7b00*/  IADD3.X R13, R33, UR12, RZ, P0, !PT ;  /* 0x0000000c210d7c10 */ /* 0x000fce00087fe4ff */
[----:B------:R-:W2:Y:S01]  /*7b10*/  @P1 LDG.E.LTC128B.128 R76, desc[UR16][R12.64] ;  /* 0x000000100c4c1981 */ /* 0x000ea2000c1e1d20 */
[----:B------:R-:W-:Y:S02]  /*7b20*/  IADD3 R0, R0, 0x1c, RZ ;  /* 0x0000001c00007810 */ /* 0x000fe40007ffe0ff */
[----:B------:R-:W-:Y:S02]  /*7b30*/  IADD3 R8, P0, R40, UR10, RZ ;  /* 0x0000000a28087c10 */ /* 0x000fe4000ff1e0ff */
[C---:B------:R-:W-:Y:S02]  /*7b40*/  ISETP.LT.AND P3, PT, R0.reuse, UR9, P3 ;  /* 0x0000000900007c0c */ /* 0x040fe40009f61270 */
[----:B------:R-:W-:Y:S02]  /*7b50*/  IADD3.X R9, R41, UR11, RZ, P0, !PT ;  /* 0x0000000b29097c10 */ /* 0x000fe400087fe4ff */
[----:B------:R-:W-:Y:S02]  /*7b60*/  ISETP.LT.AND P4, PT, R0, UR9, P4 ;  /* 0x0000000900007c0c */ /* 0x000fe4000a781270 */
[----:B-1----:R-:W-:-:S07]  /*7b70*/  IADD3 R10, P0, R40, UR13, RZ ;  /* 0x0000000d280a7c10 */ /* 0x002fce000ff1e0ff */
[----:B------:R1:W3:Y:S01]  /*7b80*/  @P3 LDG.E.LTC128B.128 R72, desc[UR16][R8.64] ;  /* 0x0000001008483981 */ /* 0x0002e2000c1e1d20 */
[----:B------:R-:W-:-:S05]  /*7b90*/  IADD3.X R11, R41, UR12, RZ, P0, !PT ;  /* 0x0000000c290b7c10 */ /* 0x000fca00087fe4ff */
[----:B------:R4:W5:Y:S01]  /*7ba0*/  @P4 LDG.E.LTC128B.128 R68, desc[UR16][R10.64] ;  /* 0x000000100a444981 */ /* 0x000962000c1e1d20 */
[----:B------:R-:W-:Y:S01]  /*7bb0*/  BAR.SYNC.DEFER_BLOCKING 0x0 ;  /* 0x0000000000007b1d */ /* 0x000fe20000010000 */
[C---:B------:R-:W-:Y:S02]  /*7bc0*/  ISETP.LT.AND P1, PT, R24.reuse, UR9, P5 ;  /* 0x0000000918007c0c */ /* 0x040fe4000af21270 */
[----:B------:R-:W-:Y:S02]  /*7bd0*/  ISETP.LT.AND P0, PT, R24, UR9, P6 ;  /* 0x0000000918007c0c */ /* 0x000fe4000b701270 */
[C---:B------:R-:W-:Y:S02]  /*7be0*/  ISETP.LT.AND P5, PT, R0.reuse, UR9, P5 ;  /* 0x0000000900007c0c */ /* 0x040fe4000afa1270 */
[----:B------:R-:W-:Y:S01]  /*7bf0*/  ISETP.LT.AND P6, PT, R0, UR9, P6 ;  /* 0x0000000900007c0c */ /* 0x000fe2000b7c1270 */
[----:B------:R-:W-:Y:S04]  /*7c00*/  STS.128 [R91], R16 ;  /* 0x000000105b007388 */ /* 0x000fe80000000c00 */
[----:B------:R4:W-:Y:S04]  /*7c10*/  STS.128 [R91+0x40], R20 ;  /* 0x000040145b007388 */ /* 0x0009e80000000c00 */
[----:B------:R-:W-:Y:S04]  /*7c20*/  STS.128 [R91+0x80], R48 ;  /* 0x000080305b007388 */ /* 0x000fe80000000c00 */
[----:B------:R-:W-:Y:S01]  /*7c30*/  STS.128 [R91+0xc0], R52 ;  /* 0x0000c0345b007388 */ /* 0x000fe20000000c00 */
[----:B------:R-:W-:Y:S01]  /*7c40*/  BAR.SYNC.DEFER_BLOCKING 0x0 ;  /* 0x0000000000007b1d */ /* 0x000fe20000010000 */
[C---:B0-----:R-:W-:Y:S01]  /*7c50*/  FMUL R7, R83.reuse, R97 ;  /* 0x0000006153077220 */ /* 0x041fe20000400000 */
[C---:B------:R-:W-:Y:S01]  /*7c60*/  FMUL R5, R83.reuse, R95 ;  /* 0x0000005f53057220 */ /* 0x040fe20000400000 */
[----:B------:R-:W-:Y:S01]  /*7c70*/  FMUL R0, R83, R96 ;  /* 0x0000006053007220 */ /* 0x000fe20000400000 */
[CC--:B------:R-:W-:Y:S01]  /*7c80*/  FMUL R4, R80.reuse, R97.reuse ;  /* 0x0000006150047220 */ /* 0x0c0fe20000400000 */
[-C--:B------:R-:W-:Y:S01]  /*7c90*/  FFMA R7, R80, R94.reuse, R7 ;  /* 0x0000005e50077223 */ /* 0x080fe20000000007 */
[CC--:B------:R-:W-:Y:S01]  /*7ca0*/  FFMA R6, R82.reuse, R94.reuse, R5 ;  /* 0x0000005e52067223 */ /* 0x0c0fe20000000005 */
[-C--:B------:R-:W-:Y:S01]  /*7cb0*/  FFMA R5, R81, R94.reuse, R0 ;  /* 0x0000005e51057223 */ /* 0x080fe20000000000 */
[----:B------:R-:W-:Y:S01]  /*7cc0*/  FFMA R4, R83, R94, -R4 ;  /* 0x0000005e53047223 */ /* 0x000fe20000000804 */
[-C--:B------:R-:W-:Y:S01]  /*7cd0*/  FFMA R0, R82, R96.reuse, R7 ;  /* 0x0000006052007223 */ /* 0x080fe20000000007 */
[C---:B------:R-:W-:Y:S01]  /*7ce0*/  FFMA R25, R81.reuse, R97, R6 ;  /* 0x0000006151197223 */ /* 0x040fe20000000006 */
[CC--:B------:R-:W-:Y:S01]  /*7cf0*/  FFMA R5, R80.reuse, R95.reuse, R5 ;  /* 0x0000005f50057223 */ /* 0x0c0fe20000000005 */
[CC--:B------:R-:W-:Y:S01]  /*7d00*/  FFMA R4, R81.reuse, -R96.reuse, R4 ;  /* 0x8000006051047223 */ /* 0x0c0fe20000000004 */
[----:B------:R-:W-:Y:S01]  /*7d10*/  FFMA R81, R81, -R95, R0 ;  /* 0x8000005f51517223 */ /* 0x000fe20000000000 */
[-C--:B------:R-:W-:Y:S01]  /*7d20*/  FFMA R25, R80, -R96.reuse, R25 ;  /* 0x8000006050197223 */ /* 0x080fe20000000019 */
[C---:B------:R-:W-:Y:S01]  /*7d30*/  FFMA R0, R82.reuse, -R97, R5 ;  /* 0x8000006152007223 */ /* 0x040fe20000000005 */
[----:B------:R-:W-:Y:S01]  /*7d40*/  FFMA R82, R82, -R95, R4 ;  /* 0x8000005f52527223 */ /* 0x000fe20000000004 */
[-C--:B--2---:R-:W-:Y:S01]  /*7d50*/  FMUL R4, R76, R97.reuse ;  /* 0x000000614c047220 */ /* 0x084fe20000400000 */
[C---:B------:R-:W-:Y:S01]  /*7d60*/  FMUL R5, R79.reuse, R97 ;  /* 0x000000614f057220 */ /* 0x040fe20000400000 */
[----:B------:R-:W-:-:S02]  /*7d70*/  FMUL R6, R79, R96 ;  /* 0x000000604f067220 */ /* 0x000fc40000400000 */
[CC--:B-1----:R-:W-:Y:S01]  /*7d80*/  FFMA R9, R79.reuse, R94.reuse, -R4 ;  /* 0x0000005e4f097223 */ /* 0x0c2fe20000000804 */
[-C--:B------:R-:W-:Y:S01]  /*7d90*/  FMUL R79, R79, R95.reuse ;  /* 0x0000005f4f4f7220 */ /* 0x080fe20000400000 */
[-C--:B------:R-:W-:Y:S01]  /*7da0*/  FFMA R5, R76, R94.reuse, R5 ;  /* 0x0000005e4c057223 */ /* 0x080fe20000000005 */
[C---:B------:R-:W-:Y:S01]  /*7db0*/  FFMA R7, R77.reuse, R94, R6 ;  /* 0x0000005e4d077223 */ /* 0x040fe20000000006 */
[C---:B------:R-:W-:Y:S01]  /*7dc0*/  FFMA R9, R77.reuse, -R96, R9 ;  /* 0x800000604d097223 */ /* 0x040fe20000000009 */
[C---:B------:R-:W-:Y:S01]  /*7dd0*/  FFMA R4, R78.reuse, R94, R79 ;  /* 0x0000005e4e047223 */ /* 0x040fe2000000004f */
[-C--:B------:R-:W-:Y:S01]  /*7de0*/  FFMA R8, R78, R96.reuse, R5 ;  /* 0x000000604e087223 */ /* 0x080fe20000000005 */
[----:B----4-:R-:W-:Y:S02]  /*7df0*/  FFMA R11, R76, R95, R7 ;  /* 0x0000005f4c0b7223 */ /* 0x010fe40000000007 */
[C---:B------:R-:W-:Y:S01]  /*7e00*/  FFMA R23, R77.reuse, R97, R4 ;  /* 0x000000614d177223 */ /* 0x040fe20000000004 */
[----:B------:R-:W-:Y:S01]  /*7e10*/  FFMA R77, R77, -R95, R8 ;  /* 0x8000005f4d4d7223 */ /* 0x000fe20000000008 */
[----:B------:R-:W0:Y:S01]  /*7e20*/  LDS.128 R4, [R90+UR8] ;  /* 0x000000085a047984 */ /* 0x000e220008000c00 */
[C---:B------:R-:W-:Y:S01]  /*7e30*/  FFMA R20, R78.reuse, -R97, R11 ;  /* 0x800000614e147223 */ /* 0x040fe2000000000b */
[----:B------:R-:W-:Y:S01]  /*7e40*/  FFMA R78, R78, -R95, R9 ;  /* 0x8000005f4e4e7223 */ /* 0x000fe20000000009 */
[C---:B---3--:R-:W-:Y:S01]  /*7e50*/  FMUL R9, R75.reuse, R97 ;  /* 0x000000614b097220 */ /* 0x048fe20000400000 */
        /* <DEDUP_REMOVED lines=9> */
[----:B------:R-:W-:Y:S01]  /*7ef0*/  FFMA R13, R72, R95, R13 ;  /* 0x0000005f480d7223 */ /* 0x000fe2000000000d */
[-C--:B------:R-:W-:Y:S01]  /*7f00*/  FFMA R12, R73, -R96.reuse, R75 ;  /* 0x80000060490c7223 */ /* 0x080fe2000000004b */
[----:B------:R-:W1:Y:S01]  /*7f10*/  LDS.128 R8, [R90+UR8+0x200] ;  /* 0x000200085a087984 */ /* 0x000e620008000c00 */
[-C--:B-----5:R-:W-:Y:S01]  /*7f20*/  FMUL R16, R68, R97.reuse ;  /* 0x0000006144107220 */ /* 0x0a0fe20000400000 */
[C---:B------:R-:W-:Y:S01]  /*7f30*/  FFMA R24, R74.reuse, -R97, R13 ;  /* 0x800000614a187223 */ /* 0x040fe2000000000d */
[-C--:B------:R-:W-:Y:S01]  /*7f40*/  FFMA R74, R74, -R95.reuse, R12 ;  /* 0x8000005f4a4a7223 */ /* 0x080fe2000000000c */
[C---:B------:R-:W-:Y:S01]  /*7f50*/  FMUL R12, R71.reuse, R96 ;  /* 0x00000060470c7220 */ /* 0x040fe20000400000 */
        /* <DEDUP_REMOVED lines=8> */
[----:B------:R-:W-:Y:S01]  /*7fe0*/  FFMA R27, R69, R97, R18 ;  /* 0x00000061451b7223 */ /* 0x000fe20000000012 */
[----:B------:R-:W-:Y:S01]  /*7ff0*/  FFMA R73, R73, -R95, R14 ;  /* 0x8000005f49497223 */ /* 0x000fe2000000000e */
[CC--:B------:R-:W-:Y:S01]  /*8000*/  FFMA R18, R70.reuse, R96.reuse, R19 ;  /* 0x0000006046127223 */ /* 0x0c0fe20000000013 */
[----:B------:R-:W2:Y:S01]  /*8010*/  LDS.128 R12, [R90+UR8+0x1140] ;  /* 0x001140085a0c7984 */ /* 0x000ea20008000c00 */
[C---:B------:R-:W-:Y:S01]  /*8020*/  FFMA R26, R70.reuse, -R97, R17 ;  /* 0x80000061461a7223 */ /* 0x040fe20000000011 */
[-C--:B------:R-:W-:Y:S01]  /*8030*/  FFMA R70, R70, -R95.reuse, R16 ;  /* 0x8000005f46467223 */ /* 0x080fe20000000010 */
[----:B------:R-:W-:Y:S01]  /*8040*/  FFMA R69, R69, -R95, R18 ;  /* 0x8000005f45457223 */ /* 0x000fe20000000012 */
[-C--:B------:R-:W-:Y:S01]  /*8050*/  FFMA R23, R76, -R96.reuse, R23 ;  /* 0x800000604c177223 */ /* 0x080fe20000000017 */
[-C--:B------:R-:W-:Y:S01]  /*8060*/  FFMA R21, R72, -R96.reuse, R21 ;  /* 0x8000006048157223 */ /* 0x080fe20000000015 */
[----:B------:R-:W-:Y:S01]  /*8070*/  FFMA R27, R68, -R96, R27 ;  /* 0x80000060441b7223 */ /* 0x000fe2000000001b */
[-C--:B0-----:R-:W-:Y:S01]  /*8080*/  FFMA R16, R6, R2.reuse, R25 ;  /* 0x0000000206107223 */ /* 0x081fe20000000019 */
[CC--:B------:R-:W-:Y:S01]  /*8090*/  FFMA R18, R4.reuse, R2.reuse, R81 ;  /* 0x0000000204127223 */ /* 0x0c0fe20000000051 */
[-C--:B------:R-:W-:Y:S01]  /*80a0*/  FFMA R17, R5, R2.reuse, R0 ;  /* 0x0000000205117223 */ /* 0x080fe20000000000 */
[C---:B------:R-:W-:Y:S01]  /*80b0*/  FFMA R19, R7.reuse, R2, R82 ;  /* 0x0000000207137223 */ /* 0x040fe20000000052 */
[C---:B------:R-:W-:Y:S01]  /*80c0*/  FFMA R16, R7.reuse, R3, R16 ;  /* 0x0000000307107223 */ /* 0x040fe20000000010 */
[CC--:B------:R-:W-:Y:S01]  /*80d0*/  FFMA R25, R7.reuse, R89.reuse, R18 ;  /* 0x0000005907197223 */ /* 0x0c0fe20000000012 */
[-C--:B------:R-:W-:Y:S01]  /*80e0*/  FFMA R0, R7, R88.reuse, R17 ;  /* 0x0000005807007223 */ /* 0x080fe20000000011 */
[-C--:B------:R-:W-:Y:S01]  /*80f0*/  FFMA R19, R4, -R89.reuse, R19 ;  /* 0x8000005904137223 */ /* 0x080fe20000000013 */
[C---:B------:R-:W-:Y:S01]  /*8100*/  FFMA R7, R5.reuse, R89, R16 ;  /* 0x0000005905077223 */ /* 0x040fe20000000010 */
[-C--:B------:R-:W-:Y:S01]  /*8110*/  FFMA R16, R6, R88.reuse, R25 ;  /* 0x0000005806107223 */ /* 0x080fe20000000019 */
[CC--:B------:R-:W-:Y:S01]  /*8120*/  FFMA R17, R4.reuse, R3.reuse, R0 ;  /* 0x0000000304117223 */ /* 0x0c0fe20000000000 */
[CC--:B------:R-:W-:Y:S01]  /*8130*/  FFMA R19, R5.reuse, -R88.reuse, R19 ;  /* 0x8000005805137223 */ /* 0x0c0fe20000000013 */
[----:B------:R-:W-:Y:S01]  /*8140*/  FFMA R18, R4, -R88, R7 ;  /* 0x8000005804127223 */ /* 0x000fe20000000007 */
[----:B------:R-:W-:Y:S01]  /*8150*/  FFMA R16, R5, -R3, R16 ;  /* 0x8000000305107223 */ /* 0x000fe20000000010 */
[C---:B------:R-:W-:Y:S01]  /*8160*/  FFMA R17, R6.reuse, -R89, R17 ;  /* 0x8000005906117223 */ /* 0x040fe20000000011 */
[-C--:B------:R-:W-:Y:S01]  /*8170*/  FFMA R19, R6, -R3.reuse, R19 ;  /* 0x8000000306137223 */ /* 0x080fe20000000013 */
[-C--:B-1----:R-:W-:Y:S01]  /*8180*/  FFMA R0, R10, R2.reuse, R23 ;  /* 0x000000020a007223 */ /* 0x082fe20000000017 */
[----:B------:R-:W0:Y:S01]  /*8190*/  LDS.128 R4, [R90+UR8+0x1340] ;  /* 0x001340085a047984 */ /* 0x000e220008000c00 */
[CC--:B------:R-:W-:Y:S01]  /*81a0*/  FFMA R22, R8.reuse, R2.reuse, R77 ;  /* 0x0000000208167223 */ /* 0x0c0fe2000000004d */
[-C--:B------:R-:W-:Y:S01]  /*81b0*/  FFMA R23, R9, R2.reuse, R20 ;  /* 0x0000000209177223 */ /* 0x080fe20000000014 */
[C---:B------:R-:W-:Y:S01]  /*81c0*/  FFMA R0, R11.reuse, R3, R0 ;  /* 0x000000030b007223 */ /* 0x040fe20000000000 */
[C---:B------:R-:W-:Y:S01]  /*81d0*/  FFMA R25, R11.reuse, R2, R78 ;  /* 0x000000020b197223 */ /* 0x040fe2000000004e */
[CC--:B------:R-:W-:Y:S01]  /*81e0*/  FFMA R31, R11.reuse, R89.reuse, R22 ;  /* 0x000000590b1f7223 */ /* 0x0c0fe20000000016 */
[-C--:B------:R-:W-:Y:S01]  /*81f0*/  FFMA R20, R11, R88.reuse, R23 ;  /* 0x000000580b147223 */ /* 0x080fe20000000017 */
[CC--:B------:R-:W-:Y:S01]  /*8200*/  FFMA R11, R9.reuse, R89.reuse, R0 ;  /* 0x00000059090b7223 */ /* 0x0c0fe20000000000 */
[----:B------:R-:W-:Y:S01]  /*8210*/  FFMA R0, R8, -R89, R25 ;  /* 0x8000005908007223 */ /* 0x000fe20000000019 */
[-C--:B------:R-:W-:Y:S01]  /*8220*/  FFMA R30, R10, R88.reuse, R31 ;  /* 0x000000580a1e7223 */ /* 0x080fe2000000001f */
[CC--:B------:R-:W-:Y:S01]  /*8230*/  FFMA R23, R8.reuse, R3.reuse, R20 ;  /* 0x0000000308177223 */ /* 0x0c0fe20000000014 */
[-C--:B------:R-:W-:Y:S01]  /*8240*/  FFMA R22, R8, -R88.reuse, R11 ;  /* 0x8000005808167223 */ /* 0x080fe2000000000b */
[C---:B------:R-:W-:Y:S01]  /*8250*/  FFMA R0, R9.reuse, -R88, R0 ;  /* 0x8000005809007223 */ /* 0x040fe20000000000 */
[----:B------:R-:W-:Y:S01]  /*8260*/  FFMA R20, R9, -R3, R30 ;  /* 0x8000000309147223 */ /* 0x000fe2000000001e */
[-C--:B--2---:R-:W-:Y:S01]  /*8270*/  FFMA R8, R14, R2.reuse, R21 ;  /* 0x000000020e087223 */ /* 0x084fe20000000015 */
[C---:B------:R-:W-:Y:S01]  /*8280*/  FFMA R21, R10.reuse, -R89, R23 ;  /* 0x800000590a157223 */ /* 0x040fe20000000017 */
[-C--:B------:R-:W-:Y:S01]  /*8290*/  FFMA R23, R10, -R3.reuse, R0 ;  /* 0x800000030a177223 */ /* 0x080fe20000000000 */
[-C--:B------:R-:W-:Y:S01]  /*82a0*/  FFMA R9, R13, R2.reuse, R24 ;  /* 0x000000020d097223 */ /* 0x080fe20000000018 */
[CC--:B------:R-:W-:Y:S01]  /*82b0*/  FFMA R0, R12.reuse, R2.reuse, R73 ;  /* 0x000000020c007223 */ /* 0x0c0fe20000000049 */
[C---:B------:R-:W-:Y:S01]  /*82c0*/  FFMA R11, R15.reuse, R2, R74 ;  /* 0x000000020f0b7223 */ /* 0x040fe2000000004a */
[C---:B------:R-:W-:Y:S01]  /*82d0*/  FFMA R8, R15.reuse, R3, R8 ;  /* 0x000000030f087223 */ /* 0x040fe20000000008 */
[CC--:B------:R-:W-:Y:S01]  /*82e0*/  FFMA R10, R15.reuse, R88.reuse, R9 ;  /* 0x000000580f0a7223 */ /* 0x0c0fe20000000009 */
[-C--:B------:R-:W-:Y:S01]  /*82f0*/  FFMA R15, R15, R89.reuse, R0 ;  /* 0x000000590f0f7223 */ /* 0x080fe20000000000 */
[CC--:B------:R-:W-:Y:S01]  /*8300*/  FFMA R0, R12.reuse, -R89.reuse, R11 ;  /* 0x800000590c007223 */ /* 0x0c0fe2000000000b */
[C---:B------:R-:W-:Y:S01]  /*8310*/  FFMA R9, R13.reuse, R89, R8 ;  /* 0x000000590d097223 */ /* 0x040fe20000000008 */
[----:B------:R-:W-:Y:S01]  /*8320*/  FFMA R11, R12, R3, R10 ;  /* 0x000000030c0b7223 */ /* 0x000fe2000000000a */
[-C--:B------:R-:W-:Y:S01]  /*8330*/  FFMA R8, R14, R88.reuse, R15 ;  /* 0x000000580e087223 */ /* 0x080fe2000000000f */
[CC--:B------:R-:W-:Y:S01]  /*8340*/  FFMA R0, R13.reuse, -R88.reuse, R0 ;  /* 0x800000580d007223 */ /* 0x0c0fe20000000000 */
[----:B------:R-:W-:Y:S01]  /*8350*/  FFMA R10, R12, -R88, R9 ;  /* 0x800000580c0a7223 */ /* 0x000fe20000000009 */
[----:B------:R-:W-:Y:S01]  /*8360*/  IADD3 R12, P4, R42, UR4, RZ ;  /* 0x000000042a0c7c10 */ /* 0x000fe2000ff9e0ff */
[C---:B------:R-:W-:Y:S01]  /*8370*/  FFMA R9, R14.reuse, -R89, R11 ;  /* 0x800000590e097223 */ /* 0x040fe2000000000b */
[-C--:B------:R-:W-:Y:S01]  /*8380*/  FFMA R11, R14, -R3.reuse, R0 ;  /* 0x800000030e0b7223 */ /* 0x080fe20000000000 */
[----:B------:R-:W-:Y:S01]  /*8390*/  IADD3 R24, P3, R42, UR7, RZ ;  /* 0x000000072a187c10 */ /* 0x000fe2000ff7e0ff */
[----:B------:R-:W-:Y:S01]  /*83a0*/  FFMA R8, R13, -R3, R8 ;  /* 0x800000030d087223 */ /* 0x000fe20000000008 */
[----:B------:R-:W-:-:S02]  /*83b0*/  IADD3.X R13, R43, UR5, RZ, P4, !PT ;  /* 0x000000052b0d7c10 */ /* 0x000fc4000a7fe4ff */
[----:B------:R-:W-:Y:S02]  /*83c0*/  IADD3.X R25, R43, UR6, RZ, P3, !PT ;  /* 0x000000062b197c10 */ /* 0x000fe40009ffe4ff */
[----:B------:R-:W-:Y:S01]  /*83d0*/  IADD3 R30, P2, R28, UR4, RZ ;  /* 0x000000041c1e7c10 */ /* 0x000fe2000ff5e0ff */
[----:B------:R1:W-:Y:S01]  /*83e0*/  @P1 STG.E.128 desc[UR16][R12.64], R16 ;  /* 0x000000100c001986 */ /* 0x0003e2000c101d10 */
[-C--:B0-----:R-:W-:Y:S01]  /*83f0*/  FFMA R0, R6, R2.reuse, R27 ;  /* 0x0000000206007223 */ /* 0x081fe2000000001b */
[CC--:B------:R-:W-:Y:S01]  /*8400*/  FFMA R14, R4.reuse, R2.reuse, R69 ;  /* 0x00000002040e7223 */ /* 0x0c0fe20000000045 */
[-C--:B------:R-:W-:Y:S01]  /*8410*/  FFMA R91, R7, R2.reuse, R70 ;  /* 0x00000002075b7223 */ /* 0x080fe20000000046 */
[----:B------:R-:W-:Y:S01]  /*8420*/  FFMA R27, R5, R2, R26 ;  /* 0x00000002051b7223 */ /* 0x000fe2000000001a */
[C---:B------:R-:W-:Y:S01]  /*8430*/  FFMA R0, R7.reuse, R3, R0 ;  /* 0x0000000307007223 */ /* 0x040fe20000000000 */
[-C--:B------:R-:W-:Y:S01]  /*8440*/  FFMA R15, R7, R89.reuse, R14 ;  /* 0x00000059070f7223 */ /* 0x080fe2000000000e */
[----:B------:R-:W-:Y:S01]  /*8450*/  FFMA R91, R4, -R89, R91 ;  /* 0x80000059045b7223 */ /* 0x000fe2000000005b */
[----:B------:R-:W-:Y:S01]  /*8460*/  IADD3.X R31, R29, UR5, RZ, P2, !PT ;  /* 0x000000051d1f7c10 */ /* 0x000fe200097fe4ff */
[----:B------:R0:W-:Y:S01]  /*8470*/  @P0 STG.E.128 desc[UR16][R24.64], R20 ;  /* 0x0000001418000986 */ /* 0x0001e2000c101d10 */
[-C--:B------:R-:W-:Y:S01]  /*8480*/  FFMA R14, R7, R88.reuse, R27 ;  /* 0x00000058070e7223 */ /* 0x080fe2000000001b */
[CC--:B------:R-:W-:Y:S01]  /*8490*/  FFMA R91, R5.reuse, -R88.reuse, R91 ;  /* 0x80000058055b7223 */ /* 0x0c0fe2000000005b */
[----:B------:R-:W-:Y:S01]  /*84a0*/  IADD3 R2, P0, R28, UR7, RZ ;  /* 0x000000071c027c10 */ /* 0x000fe2000ff1e0ff */
[----:B------:R0:W-:Y:S01]  /*84b0*/  @P5 STG.E.128 desc[UR16][R30.64], R8 ;  /* 0x000000081e005986 */ /* 0x0001e2000c101d10 */
[-C--:B------:R-:W-:Y:S01]  /*84c0*/  FFMA R7, R4, R3.reuse, R14 ;  /* 0x0000000304077223 */ /* 0x080fe2000000000e */
[C---:B------:R-:W-:Y:S01]  /*84d0*/  FFMA R91, R6.reuse, -R3, R91 ;  /* 0x80000003065b7223 */ /* 0x040fe2000000005b */
[-C--:B-1----:R-:W-:Y:S01]  /*84e0*/  FFMA R13, R5, R89.reuse, R0 ;  /* 0x00000059050d7223 */ /* 0x082fe20000000000 */
[C---:B------:R-:W-:Y:S01]  /*84f0*/  FFMA R0, R6.reuse, R88, R15 ;  /* 0x0000005806007223 */ /* 0x040fe2000000000f */
[----:B------:R-:W-:-:S02]  /*8500*/  FFMA R89, R6, -R89, R7 ;  /* 0x8000005906597223 */ /* 0x000fc40000000007 */
[----:B------:R-:W-:Y:S01]  /*8510*/  FFMA R90, R4, -R88, R13 ;  /* 0x80000058045a7223 */ /* 0x000fe2000000000d */
[----:B------:R-:W-:Y:S01]  /*8520*/  FFMA R88, R5, -R3, R0 ;  /* 0x8000000305587223 */ /* 0x000fe20000000000 */
[----:B------:R-:W-:Y:S01]  /*8530*/  IADD3.X R3, R29, UR6, RZ, P0, !PT ;  /* 0x000000061d037c10 */ /* 0x000fe200087fe4ff */
[----:B------:R-:W-:Y:S06]  /*8540*/  @!P6 EXIT ;  /* 0x000000000000e94d */ /* 0x000fec0003800000 */
[----:B------:R-:W-:Y:S01]  /*8550*/  STG.E.128 desc[UR16][R2.64], R88 ;  /* 0x0000005802007986 */ /* 0x000fe2000c101d10 */
[----:B------:R-:W-:Y:S05]  /*8560*/  EXIT ;  /* 0x000000000000794d */ /* 0x000fea0003800000 */
.L_x_41:
[----:B------:R-:W-:Y:S06]  /*8570*/  BAR.SYNC.DEFER_BLOCKING 0x0 ;  /* 0x0000000000007b1d */ /* 0x000fec0000010000 */
[----:B------:R-:W-:Y:S01]  /*8580*/  ULDC UR9, c[0x0][0x210] ;  /* 0x0000840000097ab9 */ /* 0x000fe20000000800 */
[----:B------:R-:W-:Y:S01]  /*8590*/  ULDC.64 UR4, c[0x0][0x2f0] ;  /* 0x0000bc0000047ab9 */ /* 0x000fe20000000a00 */
[C---:B------:R-:W-:Y:S01]  /*85a0*/  ISETP.LT.AND P1, PT, R0.reuse, UR9, P5 ;  /* 0x0000000900007c0c */ /* 0x040fe2000af21270 */
[----:B------:R-:W-:Y:S01]  /*85b0*/  ULDC.64 UR6, c[0x0][0x300] ;  /* 0x0000c00000067ab9 */ /* 0x000fe20000000a00 */
[C---:B------:R-:W-:Y:S01]  /*85c0*/  ISETP.LT.AND P3, PT, R0.reuse, UR9, P6 ;  /* 0x0000000900007c0c */ /* 0x040fe2000b761270 */
[----:B------:R-:W-:Y:S04]  /*85d0*/  STS.128 [R91], R4 ;  /* 0x000000045b007388 */ /* 0x000fe80000000c00 */
[----:B------:R-:W-:Y:S04]  /*85e0*/  STS.128 [R91+0x40], R32 ;  /* 0x000040205b007388 */ /* 0x000fe80000000c00 */
[----:B------:R0:W-:Y:S04]  /*85f0*/  STS.128 [R91+0x80], R36 ;  /* 0x000080245b007388 */ /* 0x0001e80000000c00 */
[----:B------:R1:W-:Y:S01]  /*8600*/  STS.128 [R91+0xc0], R64 ;  /* 0x0000c0405b007388 */ /* 0x0003e20000000c00 */
[----:B------:R-:W-:Y:S01]  /*8610*/  BAR.SYNC.DEFER_BLOCKING 0x0 ;  /* 0x0000000000007b1d */ /* 0x000fe20000010000 */
[----:B0-----:R-:W-:-:S05]  /*8620*/  IADD3 R36, R0, 0x4, RZ ;  /* 0x0000000400247810 */ /* 0x001fca0007ffe0ff */
[----:B------:R-:W2:Y:S01]  /*8630*/  LDS.128 R76, [R90+UR8] ;  /* 0x000000085a4c7984 */ /* 0x000ea20008000c00 */
[----:B------:R-:W-:-:S03]  /*8640*/  ISETP.LT.AND P2, PT, R36, UR9, P5 ;  /* 0x0000000924007c0c */ /* 0x000fc6000af41270 */
[----:B------:R-:W0:Y:S01]  /*8650*/  LDS.128 R72, [R90+UR8+0x200] ;  /* 0x000200085a487984 */ /* 0x000e220008000c00 */
[----:B------:R-:W-:Y:S02]  /*8660*/  ISETP.LT.AND P0, PT, R36, UR9, P6 ;  /* 0x0000000924007c0c */ /* 0x000fe4000b701270 */
[----:B-1----:R-:W-:Y:S01]  /*8670*/  @P1 MOV R66, R92 ;  /* 0x0000005c00421202 */ /* 0x002fe20000000f00 */
[----:B------:R-:W1:Y:S01]  /*8680*/  LDS.128 R68, [R90+UR8+0x1140] ;  /* 0x001140085a447984 */ /* 0x000e620008000c00 */
[----:B------:R-:W-:Y:S01]  /*8690*/  @P1 MOV R67, R93 ;  /* 0x0000005d00431202 */ /* 0x000fe20000000f00 */
[C---:B--2---:R-:W-:Y:S01]  /*86a0*/  FMUL R83, R79.reuse, R89 ;  /* 0x000000594f537220 */ /* 0x044fe20000400000 */
[C---:B----4-:R-:W-:Y:S01]  /*86b0*/  FMUL R81, R79.reuse, R3 ;  /* 0x000000034f517220 */ /* 0x050fe20000400000 */
[CC--:B------:R-:W-:Y:S01]  /*86c0*/  FMUL R80, R76.reuse, R89.reuse ;  /* 0x000000594c507220 */ /* 0x0c0fe20000400000 */
[C---:B---3--:R-:W-:Y:S01]  /*86d0*/  FMUL R6, R79.reuse, R88 ;  /* 0x000000584f067220 */ /* 0x048fe20000400000 */
[-C--:B------:R-:W-:Y:S01]  /*86e0*/  FFMA R7, R76, R2.reuse, R83 ;  /* 0x000000024c077223 */ /* 0x080fe20000000053 */
[CC--:B------:R-:W-:Y:S01]  /*86f0*/  FFMA R32, R78.reuse, R2.reuse, R81 ;  /* 0x000000024e207223 */ /* 0x0c0fe20000000051 */
[-C--:B------:R-:W-:Y:S01]  /*8700*/  FFMA R4, R79, R2.reuse, -R80 ;  /* 0x000000024f047223 */ /* 0x080fe20000000850 */
[C---:B------:R-:W-:Y:S01]  /*8710*/  FFMA R5, R77.reuse, R2, R6 ;  /* 0x000000024d057223 */ /* 0x040fe20000000006 */
[-C--:B------:R-:W-:Y:S01]  /*8720*/  FFMA R6, R78, R88.reuse, R7 ;  /* 0x000000584e067223 */ /* 0x080fe20000000007 */
[CC--:B------:R-:W-:Y:S01]  /*8730*/  FFMA R7, R77.reuse, R89.reuse, R32 ;  /* 0x000000594d077223 */ /* 0x0c0fe20000000020 */
[CC--:B------:R-:W-:Y:S01]  /*8740*/  FFMA R32, R77.reuse, -R88.reuse, R4 ;  /* 0x800000584d207223 */ /* 0x0c0fe20000000004 */
[----:B0-----:R-:W-:Y:S01]  /*8750*/  FMUL R38, R72, R89 ;  /* 0x0000005948267220 */ /* 0x001fe20000400000 */
[-C--:B------:R-:W-:Y:S01]  /*8760*/  FFMA R4, R77, -R3.reuse, R6 ;  /* 0x800000034d047223 */ /* 0x080fe20000000006 */
[-C--:B------:R-:W-:Y:S01]  /*8770*/  FFMA R6, R76, -R88.reuse, R7 ;  /* 0x800000584c067223 */ /* 0x080fe20000000007 */
[-C--:B------:R-:W-:Y:S01]  /*8780*/  FFMA R7, R78, -R3.reuse, R32 ;  /* 0x800000034e077223 */ /* 0x080fe20000000020 */
[C---:B------:R-:W-:Y:S01]  /*8790*/  FMUL R36, R75.reuse, R88 ;  /* 0x000000584b247220 */ /* 0x040fe20000400000 */
[----:B------:R-:W0:Y:S01]  /*87a0*/  LDS.128 R32, [R90+UR8+0x1340] ;  /* 0x001340085a207984 */ /* 0x000e220008000c00 */
[CC--:B------:R-:W-:Y:S01]  /*87b0*/  FMUL R37, R75.reuse, R3.reuse ;  /* 0x000000034b257220 */ /* 0x0c0fe20000400000 */
[----:B------:R-:W-:Y:S01]  /*87c0*/  FFMA R5, R76, R3, R5 ;  /* 0x000000034c057223 */ /* 0x000fe20000000005 */
[CC--:B------:R-:W-:Y:S01]  /*87d0*/  FMUL R39, R75.reuse, R89.reuse ;  /* 0x000000594b277220 */ /* 0x0c0fe20000400000 */
[-C--:B------:R-:W-:Y:S01]  /*87e0*/  FFMA R75, R75, R2.reuse, -R38 ;  /* 0x000000024b4b7223 */ /* 0x080fe20000000826 */
[CC--:B------:R-:W-:Y:S01]  /*87f0*/  FFMA R36, R73.reuse, R2.reuse, R36 ;  /* 0x0000000249247223 */ /* 0x0c0fe20000000024 */
[----:B------:R-:W-:Y:S01]  /*8800*/  FFMA R64, R74, R2, R37 ;  /* 0x000000024a407223 */ /* 0x000fe20000000025 */
[----:B------:R-:W-:Y:S01]  /*8810*/  FFMA R5, R78, -R89, R5 ;  /* 0x800000594e057223 */ /* 0x000fe20000000005 */
[C---:B------:R-:W-:Y:S01]  /*8820*/  FFMA R38, R73.reuse, -R88, R75 ;  /* 0x8000005849267223 */ /* 0x040fe2000000004b */
[C---:B------:R-:W-:Y:S01]  /*8830*/  FFMA R36, R72.reuse, R3, R36 ;  /* 0x0000000348247223 */ /* 0x040fe20000000024 */
[----:B------:R-:W-:Y:S01]  /*8840*/  FFMA R37, R73, R89, R64 ;  /* 0x0000005949257223 */ /* 0x000fe20000000040 */
[----:B------:R-:W-:Y:S01]  /*8850*/  FFMA R39, R72, R2, R39 ;  /* 0x0000000248277223 */ /* 0x000fe20000000027 */
[----:B------:R2:W-:Y:S02]  /*8860*/  @P1 STG.E.128 desc[UR16][R66.64], R4 ;  /* 0x0000000442001986 */ /* 0x0005e4000c101d10 */
[C---:B--2---:R-:W-:Y:S01]  /*8870*/  FFMA R7, R74.reuse, -R3, R38 ;  /* 0x800000034a077223 */ /* 0x044fe20000000026 */
[-C--:B------:R-:W-:Y:S01]  /*8880*/  FFMA R5, R74, -R89.reuse, R36 ;  /* 0x800000594a057223 */ /* 0x080fe20000000024 */
[-C--:B------:R-:W-:Y:S01]  /*8890*/  FFMA R6, R72, -R88.reuse, R37 ;  /* 0x8000005848067223 */ /* 0x080fe20000000025 */
[----:B-1----:R-:W-:Y:S01]  /*88a0*/  FMUL R38, R68, R89 ;  /* 0x0000005944267220 */ /* 0x002fe20000400000 */
[-C--:B------:R-:W-:Y:S01]  /*88b0*/  FFMA R4, R74, R88.reuse, R39 ;  /* 0x000000584a047223 */ /* 0x080fe20000000027 */
        /* <DEDUP_REMOVED lines=9> */
[C---:B------:R-:W-:Y:S01]  /*8950*/  FFMA R65, R69.reuse, R89, R64 ;  /* 0x0000005945417223 */ /* 0x040fe20000000040 */
[CC--:B------:R-:W-:Y:S01]  /*8960*/  FFMA R36, R70.reuse, R88.reuse, R39 ;  /* 0x0000005846247223 */ /* 0x0c0fe20000000027 */
[----:B------:R-:W-:Y:S01]  /*8970*/  FFMA R39, R70, -R3, R38 ;  /* 0x8000000346277223 */ /* 0x000fe20000000026 */
[----:B0-----:R-:W-:Y:S01]  /*8980*/  FMUL R66, R32, R89 ;  /* 0x0000005920427220 */ /* 0x001fe20000400000 */
[-C--:B------:R-:W-:Y:S01]  /*8990*/  FFMA R38, R68, -R88.reuse, R65 ;  /* 0x8000005844267223 */ /* 0x080fe20000000041 */
[----:B------:R-:W-:Y:S01]  /*89a0*/  FFMA R36, R69, -R3, R36 ;  /* 0x8000000345247223 */ /* 0x000fe20000000024 */
[C---:B------:R-:W-:Y:S01]  /*89b0*/  FMUL R65, R35.reuse, R89 ;  /* 0x0000005923417220 */ /* 0x040fe20000400000 */
[C---:B------:R-:W-:Y:S01]  /*89c0*/  FMUL R69, R35.reuse, R3 ;  /* 0x0000000323457220 */ /* 0x040fe20000400000 */
[C---:B------:R-:W-:Y:S01]  /*89d0*/  FMUL R64, R35.reuse, R88 ;  /* 0x0000005823407220 */ /* 0x040fe20000400000 */
[-C--:B------:R-:W-:Y:S01]  /*89e0*/  FFMA R67, R35, R2.reuse, -R66 ;  /* 0x0000000223437223 */ /* 0x080fe20000000842 */
[-C--:B------:R-:W-:Y:S01]  /*89f0*/  FFMA R35, R32, R2.reuse, R65 ;  /* 0x0000000220237223 */ /* 0x080fe20000000041 */
[-C--:B------:R-:W-:Y:S01]  /*8a00*/  FFMA R66, R34, R2.reuse, R69 ;  /* 0x0000000222427223 */ /* 0x080fe20000000045 */
[C---:B------:R-:W-:Y:S01]  /*8a10*/  FFMA R65, R33.reuse, R2, R64 ;  /* 0x0000000221417223 */ /* 0x040fe20000000040 */
[----:B------:R-:W-:Y:S01]  /*8a20*/  IADD3 R72, P1, R92, UR4, RZ ;  /* 0x000000045c487c10 */ /* 0x000fe2000ff3e0ff */
[-C--:B------:R-:W-:Y:S01]  /*8a30*/  FFMA R64, R34, R88.reuse, R35 ;  /* 0x0000005822407223 */ /* 0x080fe20000000023 */
[C---:B------:R-:W-:Y:S01]  /*8a40*/  FFMA R35, R33.reuse, R89, R66 ;  /* 0x0000005921237223 */ /* 0x040fe20000000042 */
[CC--:B------:R-:W-:Y:S01]  /*8a50*/  FFMA R67, R33.reuse, -R88.reuse, R67 ;  /* 0x8000005821437223 */ /* 0x0c0fe20000000043 */
[CC--:B------:R-:W-:Y:S01]  /*8a60*/  FFMA R65, R32.reuse, R3.reuse, R65 ;  /* 0x0000000320417223 */ /* 0x0c0fe20000000041 */
[-C--:B------:R-:W-:Y:S01]  /*8a70*/  FFMA R64, R33, -R3.reuse, R64 ;  /* 0x8000000321407223 */ /* 0x080fe20000000040 */
[----:B------:R-:W-:Y:S01]  /*8a80*/  FFMA R66, R32, -R88, R35 ;  /* 0x8000005820427223 */ /* 0x000fe20000000023 */
[----:B------:R-:W-:Y:S01]  /*8a90*/  FFMA R4, R73, -R3, R4 ;  /* 0x8000000349047223 */ /* 0x000fe20000000004 */
[----:B------:R-:W-:Y:S01]  /*8aa0*/  @P3 MOV R32, R92 ;  /* 0x0000005c00203202 */ /* 0x000fe20000000f00 */
[----:B------:R-:W-:Y:S01]  /*8ab0*/  FFMA R37, R70, -R89, R37 ;  /* 0x8000005946257223 */ /* 0x000fe20000000025 */
[----:B------:R-:W-:Y:S01]  /*8ac0*/  @P3 MOV R33, R93 ;  /* 0x0000005d00213202 */ /* 0x000fe20000000f00 */
[C---:B------:R-:W-:Y:S01]  /*8ad0*/  FFMA R67, R34.reuse, -R3, R67 ;  /* 0x8000000322437223 */ /* 0x040fe20000000043 */
[----:B------:R-:W-:Y:S01]  /*8ae0*/  IADD3.X R73, R93, UR5, RZ, P1, !PT ;  /* 0x000000055d497c10 */ /* 0x000fe20008ffe4ff */
[----:B------:R-:W-:Y:S01]  /*8af0*/  FFMA R65, R34, -R89, R65 ;  /* 0x8000005922417223 */ /* 0x000fe20000000041 */
[----:B------:R-:W-:Y:S01]  /*8b00*/  ULDC.64 UR4, c[0x0][0x308] ;  /* 0x0000c20000047ab9 */ /* 0x000fe20000000a00 */
[----:B------:R0:W-:Y:S01]  /*8b10*/  @P3 STG.E.128 desc[UR16][R32.64+0x200], R4 ;  /* 0x0002000420003986 */ /* 0x0001e2000c101d10 */
[----:B------:R-:W-:-:S03]  /*8b20*/  UIADD3 UR4, UP0, UR6, UR4, URZ ;  /* 0x0000000406047290 */ /* 0x000fc6000ff1e03f */
[----:B------:R1:W-:Y:S01]  /*8b30*/  @P2 STG.E.128 desc[UR16][R72.64], R36 ;  /* 0x0000002448002986 */ /* 0x0003e2000c101d10 */
[----:B------:R-:W-:Y:S02]  /*8b40*/  UIADD3.X UR7, UR7, UR5, URZ, UP0, !UPT ;  /* 0x0000000507077290 */ /* 0x000fe400087fe43f */
[----:B------:R-:W-:-:S04]  /*8b50*/  UIADD3 UR6, UP0, UR4, 0x200, URZ ;  /* 0x0000020004067890 */ /* 0x000fc8000ff1e03f */
[----:B------:R-:W-:Y:S01]  /*8b60*/  UIADD3.X UR5, URZ, UR7, URZ, UP0, !UPT ;  /* 0x000000073f057290 */ /* 0x000fe200087fe43f */
[----:B0-----:R-:W-:Y:S02]  /*8b70*/  @P0 MOV R4, R72 ;  /* 0x0000004800040202 */ /* 0x001fe40000000f00 */
[----:B------:R-:W-:Y:S02]  /*8b80*/  @P0 MOV R5, R73 ;  /* 0x0000004900050202 */ /* 0x000fe40000000f00 */
[C---:B-1----:R-:W-:Y:S02]  /*8b90*/  IADD3 R36, R0.reuse, 0x8, RZ ;  /* 0x0000000800247810 */ /* 0x042fe40007ffe0ff */
[----:B------:R-:W-:Y:S01]  /*8ba0*/  IADD3 R37, R0, 0xc, RZ ;  /* 0x0000000c00257810 */ /* 0x000fe20007ffe0ff */
[----:B------:R-:W-:Y:S01]  /*8bb0*/  @P0 STG.E.128 desc[UR16][R4.64+0x200], R64 ;  /* 0x0002004004000986 */ /* 0x000fe2000c101d10 */
[----:B------:R-:W-:Y:S01]  /*8bc0*/  BAR.SYNC.DEFER_BLOCKING 0x0 ;  /* 0x0000000000007b1d */ /* 0x000fe20000010000 */
[----:B------:R-:W-:-:S02]  /*8bd0*/  ISETP.LT.AND P0, PT, R36, UR9, P5 ;  /* 0x0000000924007c0c */ /* 0x000fc4000af01270 */
[----:B------:R-:W-:Y:S02]  /*8be0*/  ISETP.LT.AND P3, PT, R37, UR9, P5 ;  /* 0x0000000925007c0c */ /* 0x000fe4000af61270 */
[----:B------:R-:W-:Y:S01]  /*8bf0*/  ISETP.LT.AND P4, PT, R36, UR9, P6 ;  /* 0x0000000924007c0c */ /* 0x000fe2000b781270 */
[----:B------:R-:W-:Y:S04]  /*8c00*/  STS.128 [R91], R8 ;  /* 0x000000085b007388 */ /* 0x000fe80000000c00 */
[----:B------:R-:W-:Y:S04]  /*8c10*/  STS.128 [R91+0x40], R28 ;  /* 0x0000401c5b007388 */ /* 0x000fe80000000c00 */
[----:B------:R-:W-:Y:S04]  /*8c20*/  STS.128 [R91+0x80], R40 ;  /* 0x000080285b007388 */ /* 0x000fe80000000c00 */
[----:B------:R0:W-:Y:S01]  /*8c30*/  STS.128 [R91+0xc0], R60 ;  /* 0x0000c03c5b007388 */ /* 0x0001e20000000c00 */
[----:B------:R-:W-:Y:S06]  /*8c40*/  BAR.SYNC.DEFER_BLOCKING 0x0 ;  /* 0x0000000000007b1d */ /* 0x000fec0000010000 */
[----:B------:R-:W1:Y:S01]  /*8c50*/  LDS.128 R68, [R90+UR8] ;  /* 0x000000085a447984 */ /* 0x000e620008000c00 */
[----:B0-----:R-:W-:-:S03]  /*8c60*/  IADD3 R60, P1, R92, UR4, RZ ;  /* 0x000000045c3c7c10 */ /* 0x001fc6000ff3e0ff */
[----:B------:R-:W0:Y:S01]  /*8c70*/  LDS.128 R32, [R90+UR8+0x200] ;  /* 0x000200085a207984 */ /* 0x000e220008000c00 */
[----:B------:R-:W-:Y:S02]  /*8c80*/  IADD3 R62, P2, R72, UR4, RZ ;  /* 0x00000004483e7c10 */ /* 0x000fe4000ff5e0ff */
[----:B------:R-:W-:Y:S01]  /*8c90*/  IADD3.X R61, R93, UR7, RZ, P1, !PT ;  /* 0x000000075d3d7c10 */ /* 0x000fe20008ffe4ff */
[----:B------:R-:W2:Y:S01]  /*8ca0*/  LDS.128 R28, [R90+UR8+0x1140] ;  /* 0x001140085a1c7984 */ /* 0x000ea20008000c00 */
[----:B------:R-:W-:Y:S02]  /*8cb0*/  ISETP.LT.AND P1, PT, R37, UR9, P6 ;  /* 0x0000000925007c0c */ /* 0x000fe4000b721270 */
[----:B------:R-:W-:Y:S01]  /*8cc0*/  IADD3.X R63, R73, UR7, RZ, P2, !PT ;  /* 0x00000007493f7c10 */ /* 0x000fe200097fe4ff */
[CC--:B-1----:R-:W-:Y:S01]  /*8cd0*/  FMUL R7, R71.reuse, R89.reuse ;  /* 0x0000005947077220 */ /* 0x0c2fe20000400000 */
[C---:B------:R-:W-:Y:S01]  /*8ce0*/  FMUL R8, R68.reuse, R89 ;  /* 0x0000005944087220 */ /* 0x040fe20000400000 */
[C---:B------:R-:W-:Y:S01]  /*8cf0*/  FMUL R5, R71.reuse, R3 ;  /* 0x0000000347057220 */ /* 0x040fe20000400000 */
[C---:B------:R-:W-:Y:S01]  /*8d00*/  FMUL R4, R71.reuse, R88 ;  /* 0x0000005847047220 */ /* 0x040fe20000400000 */
[-C--:B------:R-:W-:Y:S01]  /*8d10*/  FFMA R7, R68, R2.reuse, R7 ;  /* 0x0000000244077223 */ /* 0x080fe20000000007 */
[-C--:B------:R-:W-:Y:S01]  /*8d20*/  FFMA R8, R71, R2.reuse, -R8 ;  /* 0x0000000247087223 */ /* 0x080fe20000000808 */
[CC--:B------:R-:W-:Y:S01]  /*8d30*/  FFMA R6, R70.reuse, R2.reuse, R5 ;  /* 0x0000000246067223 */ /* 0x0c0fe20000000005 */
[C---:B------:R-:W-:Y:S01]  /*8d40*/  FFMA R5, R69.reuse, R2, R4 ;  /* 0x0000000245057223 */ /* 0x040fe20000000004 */
[-C--:B------:R-:W-:Y:S01]  /*8d50*/  FFMA R4, R70, R88.reuse, R7 ;  /* 0x0000005846047223 */ /* 0x080fe20000000007 */
[CC--:B------:R-:W-:Y:S01]  /*8d60*/  FFMA R8, R69.reuse, -R88.reuse, R8 ;  /* 0x8000005845087223 */ /* 0x0c0fe20000000008 */
[----:B------:R-:W-:Y:S01]  /*8d70*/  FFMA R7, R69, R89, R6 ;  /* 0x0000005945077223 */ /* 0x000fe20000000006 */
[----:B------:R-:W-:Y:S01]  /*8d80*/  FFMA R5, R68, R3, R5 ;  /* 0x0000000344057223 */ /* 0x000fe20000000005 */
[CC--:B0-----:R-:W-:Y:S01]  /*8d90*/  FMUL R37, R35.reuse, R89.reuse ;  /* 0x0000005923257220 */ /* 0x0c1fe20000400000 */
[----:B------:R-:W-:Y:S01]  /*8da0*/  FMUL R38, R32, R89 ;  /* 0x0000005920267220 */ /* 0x000fe20000400000 */
[-C--:B------:R-:W-:Y:S01]  /*8db0*/  FFMA R6, R68, -R88.reuse, R7 ;  /* 0x8000005844067223 */ /* 0x080fe20000000007 */
[CC--:B------:R-:W-:Y:S01]  /*8dc0*/  FFMA R7, R70.reuse, -R3.reuse, R8 ;  /* 0x8000000346077223 */ /* 0x0c0fe20000000008 */
[C---:B------:R-:W-:Y:S01]  /*8dd0*/  FMUL R36, R35.reuse, R88 ;  /* 0x0000005823247220 */ /* 0x040fe20000400000 */
[----:B------:R-:W0:Y:S01]  /*8de0*/  LDS.128 R8, [R90+UR8+0x1340] ;  /* 0x001340085a087984 */ /* 0x000e220008000c00 */
[-C--:B------:R-:W-:Y:S01]  /*8df0*/  FMUL R41, R35, R3.reuse ;  /* 0x0000000323297220 */ /* 0x080fe20000400000 */
[----:B------:R-:W-:Y:S01]  /*8e00*/  FFMA R4, R69, -R3, R4 ;  /* 0x8000000345047223 */ /* 0x000fe20000000004 */
[----:B------:R-:W-:Y:S01]  /*8e10*/  FFMA R5, R70, -R89, R5 ;  /* 0x8000005946057223 */ /* 0x000fe20000000005 */
[-C--:B------:R-:W-:Y:S01]  /*8e20*/  FFMA R37, R32, R2.reuse, R37 ;  /* 0x0000000220257223 */ /* 0x080fe20000000025 */
[-C--:B------:R-:W-:Y:S01]  /*8e30*/  FFMA R39, R35, R2.reuse, -R38 ;  /* 0x0000000223277223 */ /* 0x080fe20000000826 */
[CC--:B------:R-:W-:Y:S01]  /*8e40*/  FFMA R35, R33.reuse, R2.reuse, R36 ;  /* 0x0000000221237223 */ /* 0x0c0fe20000000024 */
[C---:B------:R-:W-:Y:S01]  /*8e50*/  FFMA R38, R34.reuse, R2, R41 ;  /* 0x0000000222267223 */ /* 0x040fe20000000029 */
[-C--:B------:R-:W-:Y:S01]  /*8e60*/  FFMA R36, R34, R88.reuse, R37 ;  /* 0x0000005822247223 */ /* 0x080fe20000000025 */
[----:B------:R1:W-:Y:S01]  /*8e70*/  @P0 STG.E.128 desc[UR16][R60.64], R4 ;  /* 0x000000043c000986 */ /* 0x0003e2000c101d10 */
[----:B------:R-:W-:Y:S01]  /*8e80*/  FFMA R37, R33, -R88, R39 ;  /* 0x8000005821257223 */ /* 0x000fe20000000027 */
[----:B------:R-:W-:-:S04]  /*8e90*/  IADD3 R64, P0, R92, UR6, RZ ;  /* 0x000000065c407c10 */ /* 0x000fc8000ff1e0ff */
[----:B------:R-:W-:Y:S01]  /*8ea0*/  IADD3.X R65, R93, UR5, RZ, P0, !PT ;  /* 0x000000055d417c10 */ /* 0x000fe200087fe4ff */
[----:B-1----:R-:W-:Y:S01]  /*8eb0*/  FFMA R5, R32, R3, R35 ;  /* 0x0000000320057223 */ /* 0x002fe20000000023 */
[C---:B------:R-:W-:Y:S01]  /*8ec0*/  FFMA R35, R33.reuse, R89, R38 ;  /* 0x0000005921237223 */ /* 0x040fe20000000026 */
[----:B------:R-:W-:Y:S01]  /*8ed0*/  FFMA R4, R33, -R3, R36 ;  /* 0x8000000321047223 */ /* 0x000fe20000000024 */
[----:B--2---:R-:W-:Y:S01]  /*8ee0*/  FMUL R36, R28, R89 ;  /* 0x000000591c247220 */ /* 0x004fe20000400000 */
[----:B------:R-:W-:Y:S01]  /*8ef0*/  FFMA R7, R34, -R3, R37 ;  /* 0x8000000322077223 */ /* 0x000fe20000000025 */
[----:B------:R-:W-:Y:S01]  /*8f00*/  FFMA R6, R32, -R88, R35 ;  /* 0x8000005820067223 */ /* 0x000fe20000000023 */
[C---:B------:R-:W-:Y:S01]  /*8f10*/  FMUL R35, R31.reuse, R89 ;  /* 0x000000591f237220 */ /* 0x040fe20000400000 */
[C---:B------:R-:W-:Y:S01]  /*8f20*/  FMUL R37, R31.reuse, R3 ;  /* 0x000000031f257220 */ /* 0x040fe20000400000 */
[C---:B------:R-:W-:Y:S01]  /*8f30*/  FFMA R36, R31.reuse, R2, -R36 ;  /* 0x000000021f247223 */ /* 0x040fe20000000824 */
[-C--:B------:R-:W-:Y:S01]  /*8f40*/  FFMA R5, R34, -R89.reuse, R5 ;  /* 0x8000005922057223 */ /* 0x080fe20000000005 */
[----:B------:R-:W-:Y:S01]  /*8f50*/  FMUL R32, R31, R88 ;  /* 0x000000581f207220 */ /* 0x000fe20000400000 */
[-C--:B------:R-:W-:Y:S01]  /*8f60*/  FFMA R35, R28, R2.reuse, R35 ;  /* 0x000000021c237223 */ /* 0x080fe20000000023 */
[C---:B------:R-:W-:Y:S01]  /*8f70*/  FFMA R34, R30.reuse, R2, R37 ;  /* 0x000000021e227223 */ /* 0x040fe20000000025 */
[C---:B------:R-:W-:Y:S01]  /*8f80*/  FFMA R36, R29.reuse, -R88, R36 ;  /* 0x800000581d247223 */ /* 0x040fe20000000024 */
[C---:B------:R-:W-:Y:S01]  /*8f90*/  FFMA R33, R29.reuse, R2, R32 ;  /* 0x000000021d217223 */ /* 0x040fe20000000020 */
[CC--:B------:R-:W-:Y:S01]  /*8fa0*/  FFMA R32, R30.reuse, R88.reuse, R35 ;  /* 0x000000581e207223 */ /* 0x0c0fe20000000023 */
[----:B------:R-:W-:Y:S01]  /*8fb0*/  FFMA R31, R29, R89, R34 ;  /* 0x000000591d1f7223 */ /* 0x000fe20000000022 */
[----:B------:R-:W-:Y:S01]  /*8fc0*/  FFMA R35, R30, -R3, R36 ;  /* 0x800000031e237223 */ /* 0x000fe20000000024 */
[-C--:B0-----:R-:W-:Y:S01]  /*8fd0*/  FMUL R38, R11, R88.reuse ;  /* 0x000000580b267220 */ /* 0x081fe20000400000 */
[----:B------:R-:W-:Y:S01]  /*8fe0*/  FMUL R36, R8, R89 ;  /* 0x0000005908247220 */ /* 0x000fe20000400000 */
[C---:B------:R-:W-:Y:S01]  /*8ff0*/  FFMA R34, R28.reuse, -R88, R31 ;  /* 0x800000581c227223 */ /* 0x040fe2000000001f */
[----:B------:R-:W-:Y:S01]  /*9000*/  FFMA R32, R29, -R3, R32 ;  /* 0x800000031d207223 */ /* 0x000fe20000000020 */
[----:B------:R-:W-:Y:S01]  /*9010*/  FMUL R31, R11, R89 ;  /* 0x000000590b1f7220 */ /* 0x000fe20000400000 */
[-C--:B------:R-:W-:Y:S01]  /*9020*/  FFMA R38, R9, R2.reuse, R38 ;  /* 0x0000000209267223 */ /* 0x080fe20000000026 */
[CC--:B------:R-:W-:Y:S01]  /*9030*/  FFMA R36, R11.reuse, R2.reuse, -R36 ;  /* 0x000000020b247223 */ /* 0x0c0fe20000000824 */
[-C--:B------:R-:W-:Y:S01]  /*9040*/  FMUL R29, R11, R3.reuse ;  /* 0x000000030b1d7220 */ /* 0x080fe20000400000 */
[-C--:B------:R-:W-:Y:S01]  /*9050*/  FFMA R33, R28, R3.reuse, R33 ;  /* 0x000000031c217223 */ /* 0x080fe20000000021 */
[C---:B------:R-:W-:Y:S01]  /*9060*/  FFMA R11, R8.reuse, R2, R31 ;  /* 0x00000002080b7223 */ /* 0x040fe2000000001f */
[----:B------:R-:W-:Y:S01]  /*9070*/  FFMA R38, R8, R3, R38 ;  /* 0x0000000308267223 */ /* 0x000fe20000000026 */
[C---:B------:R-:W-:Y:S01]  /*9080*/  FFMA R36, R9.reuse, -R88, R36 ;  /* 0x8000005809247223 */ /* 0x040fe20000000024 */
[----:B------:R-:W-:Y:S01]  /*9090*/  FFMA R28, R10, R2, R29 ;  /* 0x000000020a1c7223 */ /* 0x000fe2000000001d */
[-C--:B------:R-:W-:Y:S01]  /*90a0*/  FFMA R33, R30, -R89.reuse, R33 ;  /* 0x800000591e217223 */ /* 0x080fe20000000021 */
[CC--:B------:R-:W-:Y:S01]  /*90b0*/  FFMA R30, R10.reuse, R88.reuse, R11 ;  /* 0x000000580a1e7223 */ /* 0x0c0fe2000000000b */
[C---:B------:R-:W-:Y:S01]  /*90c0*/  FFMA R29, R10.reuse, -R89, R38 ;  /* 0x800000590a1d7223 */ /* 0x040fe20000000026 */
[----:B------:R-:W-:Y:S01]  /*90d0*/  FFMA R31, R10, -R3, R36 ;  /* 0x800000030a1f7223 */ /* 0x000fe20000000024 */
[C---:B------:R-:W-:Y:S01]  /*90e0*/  FFMA R11, R9.reuse, R89, R28 ;  /* 0x00000059090b7223 */ /* 0x040fe2000000001c */
[----:B------:R-:W-:Y:S01]  /*90f0*/  IADD3 R10, P0, R72, UR6, RZ ;  /* 0x00000006480a7c10 */ /* 0x000fe2000ff1e0ff */
[----:B------:R-:W-:Y:S01]  /*9100*/  FFMA R28, R9, -R3, R30 ;  /* 0x80000003091c7223 */ /* 0x000fe2000000001e */
[----:B------:R0:W-:Y:S01]  /*9110*/  @P4 STG.E.128 desc[UR16][R64.64], R4 ;  /* 0x0000000440004986 */ /* 0x0001e2000c101d10 */
[----:B------:R-:W-:Y:S01]  /*9120*/  FFMA R30, R8, -R88, R11 ;  /* 0x80000058081e7223 */ /* 0x000fe2000000000b */
[----:B------:R-:W-:-:S02]  /*9130*/  IADD3.X R11, R73, UR5, RZ, P0, !PT ;  /* 0x00000005490b7c10 */ /* 0x000fc400087fe4ff */
[----:B------:R1:W-:Y:S04]  /*9140*/  @P3 STG.E.128 desc[UR16][R62.64], R32 ;  /* 0x000000203e003986 */ /* 0x0003e8000c101d10 */
[----:B------:R-:W-:Y:S01]  /*9150*/  @P1 STG.E.128 desc[UR16][R10.64], R28 ;  /* 0x0000001c0a001986 */ /* 0x000fe2000c101d10 */
[----:B------:R-:W-:Y:S01]  /*9160*/  BAR.SYNC.DEFER_BLOCKING 0x0 ;  /* 0x0000000000007b1d */ /* 0x000fe20000010000 */
[----:B0-----:R-:W-:-:S05]  /*9170*/  IADD3 R64, R0, 0x10, RZ ;  /* 0x0000001000407810 */ /* 0x001fca0007ffe0ff */
[----:B------:R0:W-:Y:S01]  /*9180*/  STS.128 [R91], R12 ;  /* 0x0000000c5b007388 */ /* 0x0001e20000000c00 */
[----:B-1----:R-:W-:Y:S02]  /*9190*/  IADD3 R32, P1, R60, UR4, RZ ;  /* 0x000000043c207c10 */ /* 0x002fe4000ff3e0ff */
[C---:B------:R-:W-:Y:S01]  /*91a0*/  ISETP.LT.AND P0, PT, R64.reuse, UR9, P5 ;  /* 0x0000000940007c0c */ /* 0x040fe2000af01270 */
[----:B------:R-:W-:Y:S01]  /*91b0*/  STS.128 [R91+0x40], R24 ;  /* 0x000040185b007388 */ /* 0x000fe20000000c00 */
[----:B------:R-:W-:Y:S02]  /*91c0*/  IADD3.X R33, R61, UR7, RZ, P1, !PT ;  /* 0x000000073d217c10 */ /* 0x000fe40008ffe4ff */
[----:B------:R-:W-:Y:S01]  /*91d0*/  ISETP.LT.AND P4, PT, R64, UR9, P6 ;  /* 0x0000000940007c0c */ /* 0x000fe2000b781270 */
[----:B------:R-:W-:Y:S01]  /*91e0*/  STS.128 [R91+0x80], R44 ;  /* 0x0000802c5b007388 */ /* 0x000fe20000000c00 */
[----:B------:R-:W-:-:S03]  /*91f0*/  IADD3 R34, P2, R62, UR4, RZ ;  /* 0x000000043e227c10 */ /* 0x000fc6000ff5e0ff */
[----:B------:R-:W-:Y:S01]  /*9200*/  STS.128 [R91+0xc0], R56 ;  /* 0x0000c0385b007388 */ /* 0x000fe20000000c00 */
[----:B------:R-:W-:Y:S01]  /*9210*/  IADD3.X R35, R63, UR7, RZ, P2, !PT ;  /* 0x000000073f237c10 */ /* 0x000fe200097fe4ff */
[----:B------:R-:W-:Y:S01]  /*9220*/  BAR.SYNC.DEFER_BLOCKING 0x0 ;  /* 0x0000000000007b1d */ /* 0x000fe20000010000 */
[----:B0-----:R-:W-:-:S04]  /*9230*/  IADD3 R13, R0, 0x14, RZ ;  /* 0x00000014000d7810 */ /* 0x001fc80007ffe0ff */
[C---:B------:R-:W-:Y:S02]  /*9240*/  ISETP.LT.AND P3, PT, R13.reuse, UR9, P5 ;  /* 0x000000090d007c0c */ /* 0x040fe4000af61270 */
[----:B------:R-:W-:Y:S01]  /*9250*/  ISETP.LT.AND P1, PT, R13, UR9, P6 ;  /* 0x000000090d007c0c */ /* 0x000fe2000b721270 */
[----:B------:R-:W0:Y:S04]  /*9260*/  LDS.128 R40, [R90+UR8] ;  /* 0x000000085a287984 */ /* 0x000e280008000c00 */
[----:B------:R-:W1:Y:S04]  /*9270*/  LDS.128 R36, [R90+UR8+0x200] ;  /* 0x000200085a247984 */ /* 0x000e680008000c00 */
[----:B------:R-:W2:Y:S01]  /*9280*/  LDS.128 R28, [R90+UR8+0x1140] ;  /* 0x001140085a1c7984 */ /* 0x000ea20008000c00 */
[CC--:B0-----:R-:W-:Y:S01]  /*9290*/  FMUL R5, R43.reuse, R89.reuse ;  /* 0x000000592b057220 */ /* 0x0c1fe20000400000 */
[C---:B------:R-:W-:Y:S01]  /*92a0*/  FMUL R4, R40.reuse, R89 ;  /* 0x0000005928047220 */ /* 0x040fe20000400000 */
[C---:B------:R-:W-:Y:S01]  /*92b0*/  FMUL R8, R43.reuse, R88 ;  /* 0x000000582b087220 */ /* 0x040fe20000400000 */
[CC--:B------:R-:W-:Y:S01]  /*92c0*/  FMUL R7, R43.reuse, R3.reuse ;  /* 0x000000032b077220 */ /* 0x0c0fe20000400000 */
[-C--:B------:R-:W-:Y:S01]  /*92d0*/  FFMA R5, R40, R2.reuse, R5 ;  /* 0x0000000228057223 */ /* 0x080fe20000000005 */
[-C--:B------:R-:W-:Y:S01]  /*92e0*/  FFMA R12, R43, R2.reuse, -R4 ;  /* 0x000000022b0c7223 */ /* 0x080fe20000000804 */
[----:B-1----:R-:W-:Y:S01]  /*92f0*/  FMUL R13, R39, R3 ;  /* 0x00000003270d7220 */ /* 0x002fe20000400000 */
[C---:B------:R-:W-:Y:S01]  /*9300*/  FFMA R6, R42.reuse, R2, R7 ;  /* 0x000000022a067223 */ /* 0x040fe20000000007 */
[----:B------:R-:W-:Y:S01]  /*9310*/  FFMA R4, R42, R88, R5 ;  /* 0x000000582a047223 */ /* 0x000fe20000000005 */
[C---:B------:R-:W-:Y:S01]  /*9320*/  FFMA R5, R41.reuse, R2, R8 ;  /* 0x0000000229057223 */ /* 0x040fe20000000008 */
[CC--:B------:R-:W-:Y:S01]  /*9330*/  FFMA R12, R41.reuse, -R88.reuse, R12 ;  /* 0x80000058290c7223 */ /* 0x0c0fe2000000000c */
[----:B------:R-:W0:Y:S01]  /*9340*/  LDS.128 R8, [R90+UR8+0x1340] ;  /* 0x001340085a087984 */ /* 0x000e220008000c00 */
[----:B------:R-:W-:Y:S01]  /*9350*/  FFMA R7, R41, R89, R6 ;  /* 0x0000005929077223 */ /* 0x000fe20000000006 */
[CC--:B------:R-:W-:Y:S01]  /*9360*/  FMUL R14, R39.reuse, R88.reuse ;  /* 0x00000058270e7220 */ /* 0x0c0fe20000400000 */
[C---:B------:R-:W-:Y:S01]  /*9370*/  FFMA R5, R40.reuse, R3, R5 ;  /* 0x0000000328057223 */ /* 0x040fe20000000005 */
[----:B------:R-:W-:Y:S01]  /*9380*/  FMUL R25, R39, R89 ;  /* 0x0000005927197220 */ /* 0x000fe20000400000 */
[----:B------:R-:W-:Y:S01]  /*9390*/  FFMA R6, R40, -R88, R7 ;  /* 0x8000005828067223 */ /* 0x000fe20000000007 */
[-C--:B------:R-:W-:Y:S01]  /*93a0*/  FFMA R7, R42, -R3.reuse, R12 ;  /* 0x800000032a077223 */ /* 0x080fe2000000000c */
[-C--:B------:R-:W-:Y:S01]  /*93b0*/  FFMA R12, R38, R2.reuse, R13 ;  /* 0x00000002260c7223 */ /* 0x080fe2000000000d */
[-C--:B------:R-:W-:Y:S01]  /*93c0*/  FFMA R15, R37, R2.reuse, R14 ;  /* 0x00000002250f7223 */ /* 0x080fe2000000000e */
[----:B------:R-:W-:Y:S01]  /*93d0*/  FFMA R4, R41, -R3, R4 ;  /* 0x8000000329047223 */ /* 0x000fe20000000004 */
[-C--:B------:R-:W-:Y:S01]  /*93e0*/  FFMA R5, R42, -R89.reuse, R5 ;  /* 0x800000592a057223 */ /* 0x080fe20000000005 */
[C---:B------:R-:W-:Y:S01]  /*93f0*/  FFMA R25, R36.reuse, R2, R25 ;  /* 0x0000000224197223 */ /* 0x040fe20000000019 */
[-C--:B------:R-:W-:Y:S01]  /*9400*/  FFMA R13, R37, R89.reuse, R12 ;  /* 0x00000059250d7223 */ /* 0x080fe2000000000c */
[C---:B------:R-:W-:Y:S01]  /*9410*/  FMUL R24, R36.reuse, R89 ;  /* 0x0000005924187220 */ /* 0x040fe20000400000 */
[----:B------:R-:W-:Y:S01]  /*9420*/  FFMA R12, R36, R3, R15 ;  /* 0x00000003240c7223 */ /* 0x000fe2000000000f */
[----:B------:R1:W-:Y:S01]  /*9430*/  @P0 STG.E.128 desc[UR16][R32.64], R4 ;  /* 0x0000000420000986 */ /* 0x0003e2000c101d10 */
[----:B------:R-:W-:Y:S01]  /*9440*/  FFMA R14, R38, R88, R25 ;  /* 0x00000058260e7223 */ /* 0x000fe20000000019 */
[-C--:B--2---:R-:W-:Y:S01]  /*9450*/  FMUL R15, R31, R89.reuse ;  /* 0x000000591f0f7220 */ /* 0x084fe20000400000 */
[----:B------:R-:W-:Y:S01]  /*9460*/  FFMA R39, R39, R2, -R24 ;  /* 0x0000000227277223 */ /* 0x000fe20000000818 */
[----:B------:R-:W-:-:S02]  /*9470*/  FMUL R24, R28, R89 ;  /* 0x000000591c187220 */ /* 0x000fc40000400000 */
[-C--:B------:R-:W-:Y:S02]  /*9480*/  FFMA R15, R28, R2.reuse, R15 ;  /* 0x000000021c0f7223 */ /* 0x080fe4000000000f */
[----:B------:R-:W-:-:S04]  /*9490*/  FFMA R24, R31, R2, -R24 ;  /* 0x000000021f187223 */ /* 0x000fc80000000818 */
[----:B------:R-:W-:Y:S01]  /*94a0*/  FFMA R24, R29, -R88, R24 ;  /* 0x800000581d187223 */ /* 0x000fe20000000018 */
[C---:B0-----:R-:W-:Y:S01]  /*94b0*/  FMUL R25, R11.reuse, R89 ;  /* 0x000000590b197220 */ /* 0x041fe20000400000 */
[----:B------:R-:W-:-:S03]  /*94c0*/  FMUL R27, R11, R3 ;  /* 0x000000030b1b7220 */ /* 0x000fc60000400000 */
[-C--:B------:R-:W-:Y:S01]  /*94d0*/  FFMA R25, R8, R2.reuse, R25 ;  /* 0x0000000208197223 */ /* 0x080fe20000000019 */
[----:B------:R-:W-:Y:S01]  /*94e0*/  FFMA R26, R10, R2, R27 ;  /* 0x000000020a1a7223 */ /* 0x000fe2000000001b */
[-C--:B-1----:R-:W-:Y:S01]  /*94f0*/  FFMA R6, R36, -R88.reuse, R13 ;  /* 0x8000005824067223 */ /* 0x082fe2000000000d */
[----:B------:R-:W-:Y:S01]  /*9500*/  FFMA R5, R38, -R89, R12 ;  /* 0x8000005926057223 */ /* 0x000fe2000000000c */
[CC--:B------:R-:W-:Y:S01]  /*9510*/  FMUL R13, R31.reuse, R3.reuse ;  /* 0x000000031f0d7220 */ /* 0x0c0fe20000400000 */
[-C--:B------:R-:W-:Y:S01]  /*9520*/  FMUL R12, R31, R88.reuse ;  /* 0x000000581f0c7220 */ /* 0x080fe20000400000 */
[C---:B------:R-:W-:Y:S01]  /*9530*/  FFMA R4, R37.reuse, -R3, R14 ;  /* 0x8000000325047223 */ /* 0x040fe2000000000e */
[----:B------:R-:W-:Y:S01]  /*9540*/  FFMA R7, R37, -R88, R39 ;  /* 0x8000005825077223 */ /* 0x000fe20000000027 */
[CC--:B------:R-:W-:Y:S01]  /*9550*/  FFMA R14, R30.reuse, R2.reuse, R13 ;  /* 0x000000021e0e7223 */ /* 0x0c0fe2000000000d */
[C---:B------:R-:W-:Y:S01]  /*9560*/  FFMA R13, R29.reuse, R2, R12 ;  /* 0x000000021d0d7223 */ /* 0x040fe2000000000c */
[-C--:B------:R-:W-:Y:S01]  /*9570*/  FFMA R12, R30, R88.reuse, R15 ;  /* 0x000000581e0c7223 */ /* 0x080fe2000000000f */
[----:B------:R-:W-:Y:S01]  /*9580*/  IADD3 R36, P0, R60, UR6, RZ ;  /* 0x000000063c247c10 */ /* 0x000fe2000ff1e0ff */
[----:B------:R-:W-:Y:S01]  /*9590*/  FFMA R15, R29, R89, R14 ;  /* 0x000000591d0f7223 */ /* 0x000fe2000000000e */
[-C--:B------:R-:W-:Y:S01]  /*95a0*/  FFMA R13, R28, R3.reuse, R13 ;  /* 0x000000031c0d7223 */ /* 0x080fe2000000000d */
[----:B------:R-:W-:Y:S01]  /*95b0*/  FFMA R7, R38, -R3, R7 ;  /* 0x8000000326077223 */ /* 0x000fe20000000007 */
[----:B------:R-:W-:Y:S01]  /*95c0*/  IADD3.X R37, R61, UR5, RZ, P0, !PT ;  /* 0x000000053d257c10 */ /* 0x000fe200087fe4ff */
[-C--:B------:R-:W-:Y:S01]  /*95d0*/  FFMA R14, R28, -R88.reuse, R15 ;  /* 0x800000581c0e7223 */ /* 0x080fe2000000000f */
[C---:B------:R-:W-:Y:S01]  /*95e0*/  FFMA R13, R30.reuse, -R89, R13 ;  /* 0x800000591e0d7223 */ /* 0x040fe2000000000d */
[----:B------:R-:W-:Y:S01]  /*95f0*/  FFMA R15, R30, -R3, R24 ;  /* 0x800000031e0f7223 */ /* 0x000fe20000000018 */
[-C--:B------:R-:W-:Y:S01]  /*9600*/  FMUL R28, R8, R89.reuse ;  /* 0x00000059081c7220 */ /* 0x080fe20000400000 */
[CC--:B------:R-:W-:Y:S01]  /*9610*/  FMUL R30, R11.reuse, R88.reuse ;  /* 0x000000580b1e7220 */ /* 0x0c0fe20000400000 */
[----:B------:R-:W-:Y:S01]  /*9620*/  FFMA R24, R10, R88, R25 ;  /* 0x000000580a187223 */ /* 0x000fe20000000019 */
[----:B------:R-:W-:Y:S01]  /*9630*/  IADD3 R38, P0, R62, UR6, RZ ;  /* 0x000000063e267c10 */ /* 0x000fe2000ff1e0ff */
[-C--:B------:R-:W-:Y:S01]  /*9640*/  FFMA R28, R11, R2.reuse, -R28 ;  /* 0x000000020b1c7223 */ /* 0x080fe2000000081c */
[C---:B------:R-:W-:Y:S01]  /*9650*/  FFMA R25, R9.reuse, R2, R30 ;  /* 0x0000000209197223 */ /* 0x040fe2000000001e */
[----:B------:R-:W-:Y:S01]  /*9660*/  FFMA R11, R9, R89, R26 ;  /* 0x00000059090b7223 */ /* 0x000fe2000000001a */
[-C--:B------:R-:W-:Y:S01]  /*9670*/  FFMA R12, R29, -R3.reuse, R12 ;  /* 0x800000031d0c7223 */ /* 0x080fe2000000000c */
[CC--:B------:R-:W-:Y:S01]  /*9680*/  FFMA R28, R9.reuse, -R88.reuse, R28 ;  /* 0x80000058091c7223 */ /* 0x0c0fe2000000001c */
[CC--:B------:R-:W-:Y:S01]  /*9690*/  FFMA R25, R8.reuse, R3.reuse, R25 ;  /* 0x0000000308197223 */ /* 0x0c0fe20000000019 */
[-C--:B------:R-:W-:Y:S01]  /*96a0*/  FFMA R24, R9, -R3.reuse, R24 ;  /* 0x8000000309187223 */ /* 0x080fe20000000018 */
[----:B------:R-:W-:Y:S01]  /*96b0*/  FFMA R26, R8, -R88, R11 ;  /* 0x80000058081a7223 */ /* 0x000fe2000000000b */
[C---:B------:R-:W-:Y:S01]  /*96c0*/  FFMA R27, R10.reuse, -R3, R28 ;  /* 0x800000030a1b7223 */ /* 0x040fe2000000001c */
[----:B------:R-:W-:Y:S01]  /*96d0*/  FFMA R25, R10, -R89, R25 ;  /* 0x800000590a197223 */ /* 0x000fe20000000019 */
[----:B------:R-:W-:Y:S01]  /*96e0*/  IADD3.X R39, R63, UR5, RZ, P0, !PT ;  /* 0x000000053f277c10 */ /* 0x000fe200087fe4ff */
[----:B------:R0:W-:Y:S04]  /*96f0*/  @P4 STG.E.128 desc[UR16][R36.64], R4 ;  /* 0x0000000424004986 */ /* 0x0001e8000c101d10 */
[----:B------:R-:W-:Y:S04]  /*9700*/  @P3 STG.E.128 desc[UR16][R34.64], R12 ;  /* 0x0000000c22003986 */ /* 0x000fe8000c101d10 */
[----:B------:R-:W-:Y:S01]  /*9710*/  @P1 STG.E.128 desc[UR16][R38.64], R24 ;  /* 0x0000001826001986 */ /* 0x000fe2000c101d10 */
[----:B------:R-:W-:Y:S01]  /*9720*/  BAR.SYNC.DEFER_BLOCKING 0x0 ;  /* 0x0000000000007b1d */ /* 0x000fe20000010000 */
[----:B0-----:R-:W-:-:S02]  /*9730*/  IADD3 R36, R0, 0x18, RZ ;  /* 0x0000001800247810 */ /* 0x001fc40007ffe0ff */
[----:B------:R-:W-:-:S03]  /*9740*/  IADD3 R0, R0, 0x1c, RZ ;  /* 0x0000001c00007810 */ /* 0x000fc60007ffe0ff */
[----:B------:R-:W-:Y:S01]  /*9750*/  STS.128 [R91], R16 ;  /* 0x000000105b007388 */ /* 0x000fe20000000c00 */
[C---:B------:R-:W-:Y:S02]  /*9760*/  ISETP.LT.AND P1, PT, R36.reuse, UR9, P5 ;  /* 0x0000000924007c0c */ /* 0x040fe4000af21270 */
[----:B------:R-:W-:Y:S01]  /*9770*/  ISETP.LT.AND P0, PT, R36, UR9, P6 ;  /* 0x0000000924007c0c */ /* 0x000fe2000b701270 */
[----:B------:R0:W-:Y:S01]  /*9780*/  STS.128 [R91+0x40], R20 ;  /* 0x000040145b007388 */ /* 0x0001e20000000c00 */
[C---:B------:R-:W-:Y:S02]  /*9790*/  ISETP.LT.AND P5, PT, R0.reuse, UR9, P5 ;  /* 0x0000000900007c0c */ /* 0x040fe4000afa1270 */
[----:B------:R-:W-:Y:S01]  /*97a0*/  ISETP.LT.AND P6, PT, R0, UR9, P6 ;  /* 0x0000000900007c0c */ /* 0x000fe2000b7c1270 */
[----:B------:R-:W-:Y:S04]  /*97b0*/  STS.128 [R91+0x80], R48 ;  /* 0x000080305b007388 */ /* 0x000fe80000000c00 */
[----:B------:R-:W-:Y:S01]  /*97c0*/  STS.128 [R91+0xc0], R52 ;  /* 0x0000c0345b007388 */ /* 0x000fe20000000c00 */
[----:B------:R-:W-:Y:S01]  /*97d0*/  BAR.SYNC.DEFER_BLOCKING 0x0 ;  /* 0x0000000000007b1d */ /* 0x000fe20000010000 */
[----:B0-----:R-:W-:-:S04]  /*97e0*/  IADD3 R20, P2, R32, UR4, RZ ;  /* 0x0000000420147c10 */ /* 0x001fc8000ff5e0ff */
[----:B------:R-:W-:Y:S01]  /*97f0*/  IADD3.X R21, R33, UR7, RZ, P2, !PT ;  /* 0x0000000721157c10 */ /* 0x000fe200097fe4ff */
[----:B------:R-:W0:Y:S04]  /*9800*/  LDS.128 R28, [R90+UR8] ;  /* 0x000000085a1c7984 */ /* 0x000e280008000c00 */
[----:B------:R-:W1:Y:S04]  /*9810*/  LDS.128 R8, [R90+UR8+0x200] ;  /* 0x000200085a087984 */ /* 0x000e680008000c00 */
[----:B------:R-:W2:Y:S01]  /*9820*/  LDS.128 R4, [R90+UR8+0x1140] ;  /* 0x001140085a047984 */ /* 0x000ea20008000c00 */
[C---:B0-----:R-:W-:Y:S01]  /*9830*/  FMUL R15, R31.reuse, R3 ;  /* 0x000000031f0f7220 */ /* 0x041fe20000400000 */
[-C--:B------:R-:W-:Y:S01]  /*9840*/  FMUL R16, R28, R89.reuse ;  /* 0x000000591c107220 */ /* 0x080fe20000400000 */
[CC--:B------:R-:W-:Y:S01]  /*9850*/  FMUL R13, R31.reuse, R89.reuse ;  /* 0x000000591f0d7220 */ /* 0x0c0fe20000400000 */
[C---:B------:R-:W-:Y:S01]  /*9860*/  FMUL R18, R31.reuse, R88 ;  /* 0x000000581f127220 */ /* 0x040fe20000400000 */
[-C--:B------:R-:W-:Y:S01]  /*9870*/  FFMA R14, R30, R2.reuse, R15 ;  /* 0x000000021e0e7223 */ /* 0x080fe2000000000f */
[-C--:B------:R-:W-:Y:S01]  /*9880*/  FFMA R16, R31, R2.reuse, -R16 ;  /* 0x000000021f107223 */ /* 0x080fe20000000810 */
[----:B------:R-:W-:Y:S01]  /*9890*/  FFMA R13, R28, R2, R13 ;  /* 0x000000021c0d7223 */ /* 0x000fe2000000000d */
[-C--:B-1----:R-:W-:Y:S01]  /*98a0*/  FMUL R23, R11, R89.reuse ;  /* 0x000000590b177220 */ /* 0x082fe20000400000 */
[C---:B------:R-:W-:Y:S01]  /*98b0*/  FFMA R15, R29.reuse, R89, R14 ;  /* 0x000000591d0f7223 */ /* 0x040fe2000000000e */
[CC--:B------:R-:W-:Y:S01]  /*98c0*/  FFMA R16, R29.reuse, -R88.reuse, R16 ;  /* 0x800000581d107223 */ /* 0x0c0fe20000000010 */
[----:B------:R-:W-:Y:S01]  /*98d0*/  FFMA R12, R30, R88, R13 ;  /* 0x000000581e0c7223 */ /* 0x000fe2000000000d */
[----:B------:R-:W-:Y:S01]  /*98e0*/  FFMA R13, R29, R2, R18 ;  /* 0x000000021d0d7223 */ /* 0x000fe20000000012 */
[----:B------:R-:W-:Y:S01]  /*98f0*/  FFMA R14, R28, -R88, R15 ;  /* 0x800000581c0e7223 */ /* 0x000fe2000000000f */
[-C--:B------:R-:W-:Y:S01]  /*9900*/  FFMA R15, R30, -R3.reuse, R16 ;  /* 0x800000031e0f7223 */ /* 0x080fe20000000010 */
[-C--:B------:R-:W-:Y:S01]  /*9910*/  FMUL R25, R11, R3.reuse ;  /* 0x000000030b197220 */ /* 0x080fe20000400000 */
[----:B------:R-:W0:Y:S01]  /*9920*/  LDS.128 R16, [R90+UR8+0x1340] ;  /* 0x001340085a107984 */ /* 0x000e220008000c00 */
[----:B------:R-:W-:Y:S01]  /*9930*/  FFMA R13, R28, R3, R13 ;  /* 0x000000031c0d7223 */ /* 0x000fe2000000000d */
[C---:B------:R-:W-:Y:S01]  /*9940*/  FMUL R22, R8.reuse, R89 ;  /* 0x0000005908167220 */ /* 0x040fe20000400000 */
[----:B------:R-:W-:Y:S01]  /*9950*/  FFMA R23, R8, R2, R23 ;  /* 0x0000000208177223 */ /* 0x000fe20000000017 */
[----:B------:R-:W-:Y:S01]  /*9960*/  FFMA R12, R29, -R3, R12 ;  /* 0x800000031d0c7223 */ /* 0x000fe2000000000c */
[-C--:B------:R-:W-:Y:S01]  /*9970*/  FFMA R13, R30, -R89.reuse, R13 ;  /* 0x800000591e0d7223 */ /* 0x080fe2000000000d */
[C---:B------:R-:W-:Y:S01]  /*9980*/  FMUL R26, R11.reuse, R88 ;  /* 0x000000580b1a7220 */ /* 0x040fe20000400000 */
[CC--:B------:R-:W-:Y:S01]  /*9990*/  FFMA R24, R10.reuse, R2.reuse, R25 ;  /* 0x000000020a187223 */ /* 0x0c0fe20000000019 */
[----:B------:R-:W-:Y:S01]  /*99a0*/  FFMA R22, R11, R2, -R22 ;  /* 0x000000020b167223 */ /* 0x000fe20000000816 */
[----:B------:R-:W-:Y:S01]  /*99b0*/  FFMA R0, R10, R88, R23 ;  /* 0x000000580a007223 */ /* 0x000fe20000000017 */
[C---:B------:R-:W-:Y:S01]  /*99c0*/  FFMA R23, R9.reuse, R2, R26 ;  /* 0x0000000209177223 */ /* 0x040fe2000000001a */
[C---:B------:R-:W-:Y:S01]  /*99d0*/  FFMA R11, R9.reuse, R89, R24 ;  /* 0x00000059090b7223 */ /* 0x040fe20000000018 */
[----:B------:R1:W-:Y:S01]  /*99e0*/  @P1 STG.E.128 desc[UR16][R20.64], R12 ;  /* 0x0000000c14001986 */ /* 0x0003e2000c101d10 */
[CC--:B------:R-:W-:Y:S01]  /*99f0*/  FFMA R22, R9.reuse, -R88.reuse, R22 ;  /* 0x8000005809167223 */ /* 0x0c0fe20000000016 */
[----:B-1----:R-:W-:Y:S01]  /*9a00*/  FFMA R12, R9, -R3, R0 ;  /* 0x80000003090c7223 */ /* 0x002fe20000000000 */
[C---:B--2---:R-:W-:Y:S01]  /*9a10*/  FMUL R9, R7.reuse, R89 ;  /* 0x0000005907097220 */ /* 0x044fe20000400000 */
[CC--:B------:R-:W-:Y:S01]  /*9a20*/  FFMA R13, R8.reuse, R3.reuse, R23 ;  /* 0x00000003080d7223 */ /* 0x0c0fe20000000017 */
[----:B------:R-:W-:Y:S01]  /*9a30*/  FFMA R14, R8, -R88, R11 ;  /* 0x80000058080e7223 */ /* 0x000fe2000000000b */
[C---:B------:R-:W-:Y:S01]  /*9a40*/  FMUL R11, R7.reuse, R3 ;  /* 0x00000003070b7220 */ /* 0x040fe20000400000 */
[----:B------:R-:W-:Y:S01]  /*9a50*/  FMUL R0, R4, R89 ;  /* 0x0000005904007220 */ /* 0x000fe20000400000 */
[----:B------:R-:W-:Y:S01]  /*9a60*/  FFMA R15, R10, -R3, R22 ;  /* 0x800000030a0f7223 */ /* 0x000fe20000000016 */
[----:B------:R-:W-:Y:S01]  /*9a70*/  FFMA R9, R4, R2, R9 ;  /* 0x0000000204097223 */ /* 0x000fe20000000009 */
[-C--:B------:R-:W-:Y:S01]  /*9a80*/  FFMA R13, R10, -R89.reuse, R13 ;  /* 0x800000590a0d7223 */ /* 0x080fe2000000000d */
[C---:B------:R-:W-:Y:S01]  /*9a90*/  FMUL R22, R7.reuse, R88 ;  /* 0x0000005807167220 */ /* 0x040fe20000400000 */
[CC--:B------:R-:W-:Y:S01]  /*9aa0*/  FFMA R10, R6.reuse, R2.reuse, R11 ;  /* 0x00000002060a7223 */ /* 0x0c0fe2000000000b */
[----:B------:R-:W-:Y:S01]  /*9ab0*/  FFMA R0, R7, R2, -R0 ;  /* 0x0000000207007223 */ /* 0x000fe20000000800 */
[----:B------:R-:W-:Y:S01]  /*9ac0*/  FFMA R8, R6, R88, R9 ;  /* 0x0000005806087223 */ /* 0x000fe20000000009 */
[C---:B------:R-:W-:Y:S01]  /*9ad0*/  FFMA R9, R5.reuse, R2, R22 ;  /* 0x0000000205097223 */ /* 0x040fe20000000016 */
[C---:B------:R-:W-:Y:S01]  /*9ae0*/  FFMA R7, R5.reuse, R89, R10 ;  /* 0x0000005905077223 */ /* 0x040fe2000000000a */
[----:B------:R-:W-:Y:S01]  /*9af0*/  IADD3 R20, P2, R32, UR6, RZ ;  /* 0x0000000620147c10 */ /* 0x000fe2000ff5e0ff */
[CC--:B------:R-:W-:Y:S01]  /*9b00*/  FFMA R0, R5.reuse, -R88.reuse, R0 ;  /* 0x8000005805007223 */ /* 0x0c0fe20000000000 */
[-C--:B------:R-:W-:Y:S01]  /*9b10*/  FFMA R8, R5, -R3.reuse, R8 ;  /* 0x8000000305087223 */ /* 0x080fe20000000008 */
[CC--:B------:R-:W-:Y:S01]  /*9b20*/  FFMA R9, R4.reuse, R3.reuse, R9 ;  /* 0x0000000304097223 */ /* 0x0c0fe20000000009 */
[-C--:B------:R-:W-:Y:S01]  /*9b30*/  FFMA R10, R4, -R88.reuse, R7 ;  /* 0x80000058040a7223 */ /* 0x080fe20000000007 */
[-C--:B0-----:R-:W-:Y:S01]  /*9b40*/  FMUL R5, R19, R3.reuse ;  /* 0x0000000313057220 */ /* 0x081fe20000400000 */
[----:B------:R-:W-:Y:S01]  /*9b50*/  IADD3.X R21, R33, UR5, RZ, P2, !PT ;  /* 0x0000000521157c10 */ /* 0x000fe200097fe4ff */
[----:B------:R-:W-:Y:S01]  /*9b60*/  FFMA R11, R6, -R3, R0 ;  /* 0x80000003060b7223 */ /* 0x000fe20000000000 */
[CC--:B------:R-:W-:Y:S01]  /*9b70*/  FMUL R7, R19.reuse, R89.reuse ;  /* 0x0000005913077220 */ /* 0x0c0fe20000400000 */
[----:B------:R-:W-:Y:S01]  /*9b80*/  IADD3 R22, P1, R34, UR4, RZ ;  /* 0x0000000422167c10 */ /* 0x000fe2000ff3e0ff */
[----:B------:R-:W-:Y:S01]  /*9b90*/  FMUL R4, R19, R88 ;  /* 0x0000005813047220 */ /* 0x000fe20000400000 */
[-C--:B------:R-:W-:Y:S01]  /*9ba0*/  FMUL R0, R16, R89.reuse ;  /* 0x0000005910007220 */ /* 0x080fe20000400000 */
[-C--:B------:R-:W-:Y:S01]  /*9bb0*/  FFMA R9, R6, -R89.reuse, R9 ;  /* 0x8000005906097223 */ /* 0x080fe20000000009 */
[-C--:B------:R-:W-:Y:S01]  /*9bc0*/  FFMA R6, R18, R2.reuse, R5 ;  /* 0x0000000212067223 */ /* 0x080fe20000000005 */
[-C--:B------:R-:W-:Y:S01]  /*9bd0*/  FFMA R5, R16, R2.reuse, R7 ;  /* 0x0000000210057223 */ /* 0x080fe20000000007 */
[----:B------:R-:W-:Y:S01]  /*9be0*/  IADD3.X R23, R35, UR7, RZ, P1, !PT ;  /* 0x0000000723177c10 */ /* 0x000fe20008ffe4ff */
[----:B------:R0:W-:Y:S01]  /*9bf0*/  @P0 STG.E.128 desc[UR16][R20.64], R12 ;  /* 0x0000000c14000986 */ /* 0x0001e2000c101d10 */
[-C--:B------:R-:W-:Y:S01]  /*9c00*/  FFMA R7, R17, R2.reuse, R4 ;  /* 0x0000000211077223 */ /* 0x080fe20000000004 */
[----:B------:R-:W-:Y:S01]  /*9c10*/  FFMA R0, R19, R2, -R0 ;  /* 0x0000000213007223 */ /* 0x000fe20000000800 */
[----:B------:R-:W-:Y:S01]  /*9c20*/  IADD3 R4, P0, R34, UR6, RZ ;  /* 0x0000000622047c10 */ /* 0x000fe2000ff1e0ff */
[C---:B------:R-:W-:Y:S01]  /*9c30*/  FFMA R19, R17.reuse, R89, R6 ;  /* 0x0000005911137223 */ /* 0x040fe20000000006 */
[-C--:B------:R-:W-:Y:S01]  /*9c40*/  FFMA R2, R18, R88.reuse, R5 ;  /* 0x0000005812027223 */ /* 0x080fe20000000005 */
[CC--:B------:R-:W-:Y:S01]  /*9c50*/  FFMA R7, R16.reuse, R3.reuse, R7 ;  /* 0x0000000310077223 */ /* 0x0c0fe20000000007 */
[-C--:B------:R-:W-:Y:S01]  /*9c60*/  FFMA R91, R17, -R88.reuse, R0 ;  /* 0x80000058115b7223 */ /* 0x080fe20000000000 */
[----:B------:R0:W-:Y:S01]  /*9c70*/  @P5 STG.E.128 desc[UR16][R22.64], R8 ;  /* 0x0000000816005986 */ /* 0x0001e2000c101d10 */
[----:B------:R-:W-:Y:S01]  /*9c80*/  IADD3.X R5, R35, UR5, RZ, P0, !PT ;  /* 0x0000000523057c10 */ /* 0x000fe200087fe4ff */
[----:B------:R-:W-:Y:S01]  /*9c90*/  FFMA R90, R16, -R88, R19 ;  /* 0x80000058105a7223 */ /* 0x000fe20000000013 */
[----:B------:R-:W-:Y:S01]  /*9ca0*/  FFMA R88, R17, -R3, R2 ;  /* 0x8000000311587223 */ /* 0x000fe20000000002 */
[C---:B------:R-:W-:Y:S01]  /*9cb0*/  FFMA R89, R18.reuse, -R89, R7 ;  /* 0x8000005912597223 */ /* 0x040fe20000000007 */
[----:B------:R-:W-:Y:S01]  /*9cc0*/  FFMA R91, R18, -R3, R91 ;  /* 0x80000003125b7223 */ /* 0x000fe2000000005b */
[----:B------:R-:W-:Y:S06]  /*9cd0*/  @!P6 EXIT ;  /* 0x000000000000e94d */ /* 0x000fec0003800000 */
[----:B------:R-:W-:Y:S01]  /*9ce0*/  STG.E.128 desc[UR16][R4.64], R88 ;  /* 0x0000005804007986 */ /* 0x000fe2000c101d10 */
[----:B------:R-:W-:Y:S05]  /*9cf0*/  EXIT ;  /* 0x000000000000794d */ /* 0x000fea0003800000 */
.L_x_42:
        /* <DEDUP_REMOVED lines=16> */
.L_x_43:


//--------------------- .nv.shared._ZN7cutlass9reference6device6kernel4GemmINS_9TensorRefINS_10QuaternionIfEENS_6layout8RowMajorEEENS4_IS6_NS7_11ColumnMajorEEES9_S6_S6_NS_11MatrixShapeILi4ELi4EEENS_12multiply_addIS6_S6_S6_EENS_16NumericConverterIS6_S6_LNS_15FloatRoundStyleE2EEEEEvNS_4gemm9GemmCoordET2_T_T0_SL_T1_SO_T3_ --------------------------
	.section	.nv.shared._ZN7cutlass9reference6device6kernel4GemmINS_9TensorRefINS_10QuaternionIfEENS_6layout8RowMajorEEENS4_IS6_NS7_11ColumnMajorEEES9_S6_S6_NS_11MatrixShapeILi4ELi4EEENS_12multiply_addIS6_S6_S6_EENS_16NumericConverterIS6_S6_LNS_15FloatRoundStyleE2EEEEEvNS_4gemm9GemmCoordET2_T_T0_SL_T1_SO_T3_,"aw",@nobits
	.sectionflags	@""
	.align	16
	.zero		1024


//--------------------- .nv.shared.reserved.0     --------------------------
	.section	.nv.shared.reserved.0,"aw",@nobits
	.weak		__nv_reservedSMEM_offset_0_alias
	.size		__nv_reservedSMEM_offset_0_alias, 0, 0
	.other		__nv_reservedSMEM_offset_0_alias,@"STO_CUDA_RESERVED_SHARED STV_DEFAULT"
__nv_reservedSMEM_offset_0_alias:
	.zero		0


//--------------------- .nv.global                --------------------------
	.section	.nv.global,"aw",@nobits
.nv.global:
	.type		_ZN34_INTERNAL_b6cf7778_4_k_cu_df250ad64cute1_E,@object
	.size		_ZN34_INTERNAL_b6cf7778_4_k_cu_df250ad64cute1_E,(_ZN34_INTERNAL_b6cf7778_4_k_cu_df250ad64cuda3std3__45__cpo6cbeginE - _ZN34_INTERNAL_b6cf7778_4_k_cu_df250ad64cute1_E)
_ZN34_INTERNAL_b6cf7778_4_k_cu_df250ad64cute1_E:
	.zero		1
	.type		_ZN34_INTERNAL_b6cf7778_4_k_cu_df250ad64cuda3std3__45__cpo6cbeginE,@object
	.size		_ZN34_INTERNAL_b6cf7778_4_k_cu_df250ad64cuda3std3__45__cpo6cbeginE,(_ZN34_INTERNAL_b6cf7778_4_k_cu_df250ad64cuda3std3__48in_placeE - _ZN34_INTERNAL_b6cf7778_4_k_cu_df250ad64cuda3std3__45__cpo6cbeginE)
_ZN34_INTERNAL_b6cf7778_4_k_cu_df250ad64cuda3std3__45__cpo6cbeginE:
	.zero		1
	.type		_ZN34_INTERNAL_b6cf7778_4_k_cu_df250ad64cuda3std3__48in_placeE,@object
	.size		_ZN34_INTERNAL_b6cf7778_4_k_cu_df250ad64cuda3std3__48in_placeE,(_ZN34_INTERNAL_b6cf7778_4_k_cu_df250ad64cuda3std6ranges3__45__cpo9iter_moveE - _ZN34_INTERNAL_b6cf7778_4_k_cu_df250ad64cuda3std3__48in_placeE)
_ZN34_INTERNAL_b6cf7778_4_k_cu_df250ad64cuda3std3__48in_placeE:
	.zero		1
	.type		_ZN34_INTERNAL_b6cf7778_4_k_cu_df250ad64cuda3std6ranges3__45__cpo9iter_moveE,@object
	.size		_ZN34_INTERNAL_b6cf7778_4_k_cu_df250ad64cuda3std6ranges3__45__cpo9iter_moveE,(_ZN34_INTERNAL_b6cf7778_4_k_cu_df250ad64cuda3std3__45__cpo5beginE - _ZN34_INTERNAL_b6cf7778_4_k_cu_df250ad64cuda3std6ranges3__45__cpo9iter_moveE)
_ZN34_INTERNAL_b6cf7778_4_k_cu_df250ad64cuda3std6ranges3__45__cpo9iter_moveE:
	.zero		1
	.type		_ZN34_INTERNAL_b6cf7778_4_k_cu_df250ad64cuda3std3__45__cpo5beginE,@object
	.size		_ZN34_INTERNAL_b6cf7778_4_k_cu_df250ad64cuda3std3__45__cpo5beginE,(_ZN34_INTERNAL_b6cf7778_4_k_cu_df250ad64cuda3std3__436_GLOBAL__N__b6cf7778_4_k_cu_df250ad66ignoreE - _ZN34_INTERNAL_b6cf7778_4_k_cu_df250ad64cuda3std3__45__cpo5beginE)
_ZN34_INTERNAL_b6cf7778_4_k_cu_df250ad64cuda3std3__45__cpo5beginE:
	.zero		1
	.type		_ZN34_INTERNAL_b6cf7778_4_k_cu_df250ad64cuda3std3__436_GLOBAL__N__b6cf7778_4_k_cu_df250ad66ignoreE,@object
	.size		_ZN34_INTERNAL_b6cf7778_4_k_cu_df250ad64cuda3std3__436_GLOBAL__N__b6cf7778_4_k_cu_df250ad66ignoreE,(_ZN34_INTERNAL_b6cf7778_4_k_cu_df250ad64cute7productE - _ZN34_INTERNAL_b6cf7778_4_k_cu_df250ad64cuda3std3__436_GLOBAL__N__b6cf7778_4_k_cu_df250ad66ignoreE)
_ZN34_INTERNAL_b6cf7778_4_k_cu_df250ad64cuda3std3__436_GLOBAL__N__b6cf7778_4_k_cu_df250ad66ignoreE:
	.zero		1
	.type		_ZN34_INTERNAL_b6cf7778_4_k_cu_df250ad64cute7productE,@object
	.size		_ZN34_INTERNAL_b6cf7778_4_k_cu_df250ad64cute7productE,(_ZN34_INTERNAL_b6cf7778_4_k_cu_df250ad64cuda3std3__45__cpo3endE - _ZN34_INTERNAL_b6cf7778_4_k_cu_df250ad64cute7productE)
_ZN34_INTERNAL_b6cf7778_4_k_cu_df250ad64cute7productE:
	.zero		1
	.type		_ZN34_INTERNAL_b6cf7778_4_k_cu_df250ad64cuda3std3__45__cpo3endE,@object
	.size		_ZN34_INTERNAL_b6cf7778_4_k_cu_df250ad64cuda3std3__45__cpo3endE,(_ZN34_INTERNAL_b6cf7778_4_k_cu_df250ad64cuda3std3__419piecewise_constructE - _ZN34_INTERNAL_b6cf7778_4_k_cu_df250ad64cuda3std3__45__cpo3endE)
_ZN34_INTERNAL_b6cf7778_4_k_cu_df250ad64cuda3std3__45__cpo3endE:
	.zero		1
	.type		_ZN34_INTERNAL_b6cf7778_4_k_cu_df250ad64cuda3std3__419piecewise_constructE,@object
	.size		_ZN34_INTERNAL_b6cf7778_4_k_cu_df250ad64cuda3std3__419piecewise_constructE,(_ZN34_INTERNAL_b6cf7778_4_k_cu_df250ad64cuda3std3__45__cpo4cendE - _ZN34_INTERNAL_b6cf7778_4_k_cu_df250ad64cuda3std3__419piecewise_constructE)
_ZN34_INTERNAL_b6cf7778_4_k_cu_df250ad64cuda3std3__419piecewise_constructE:
	.zero		1
	.type		_ZN34_INTERNAL_b6cf7778_4_k_cu_df250ad64cuda3std3__45__cpo4cendE,@object
	.size		_ZN34_INTERNAL_b6cf7778_4_k_cu_df250ad64cuda3std3__45__cpo4cendE,(_ZN34_INTERNAL_b6cf7778_4_k_cu_df250ad64cuda3std6ranges3__45__cpo4swapE - _ZN34_INTERNAL_b6cf7778_4_k_cu_df250ad64cuda3std3__45__cpo4cendE)
_ZN34_INTERNAL_b6cf7778_4_k_cu_df250ad64cuda3std3__45__cpo4cendE:
	.zero		1
	.type		_ZN34_INTERNAL_b6cf7778_4_k_cu_df250ad64cuda3std6ranges3__45__cpo4swapE,@object
	.size		_ZN34_INTERNAL_b6cf7778_4_k_cu_df250ad64cuda3std6ranges3__45__cpo4swapE,(.L_7 - _ZN34_INTERNAL_b6cf7778_4_k_cu_df250ad64cuda3std6ranges3__45__cpo4swapE)
_ZN34_INTERNAL_b6cf7778_4_k_cu_df250ad64cuda3std6ranges3__45__cpo4swapE:
	.zero		1
.L_7:


//--------------------- .nv.shared._ZN7cutlass6KernelINS_4gemm6kernel4GemmINS1_11threadblock12MmaPipelinedINS1_9GemmShapeILi64ELi64ELi4EEENS_9transform11threadblock22PredicatedTileIteratorINS_11MatrixShapeILi64ELi4EEENS_10QuaternionIfEENS_6layout8RowMajorELi1ENS8_30PitchLinearStripminedThreadMapINS_16PitchLinearShapeILi4ELi64EEELi256ELi1EEELi1ELb0ENSF_9NoPermuteEEENS9_19RegularTileIteratorISC_SE_NSF_11ColumnMajorELi1ENS8_33TransposePitchLinearThreadMapSimtISK_EELi16EEENSA_INSB_ILi4ELi64EEESE_SO_Li0ESK_Li1ELb0ESL_EENSN_ISS_SE_SG_Li0ESQ_Li16EEESE_SG_NS4_9MmaPolicyINS1_4warp7MmaSimtINS6_ILi32ELi16ELi4EEESE_SO_SE_SG_SE_SG_NSW_13MmaSimtPolicyINSB_ILi8ELi4EEENSF_19RowMajorInterleavedILi1EEENS6_ILi1ELi1ELi1EEEEELi1ELNS_16ComplexTransformE0ELS15_0EbEENSB_ILi2ELi0EEENSB_ILi0ELi2EEELi1EEENS_21NumericArrayConverterISE_SE_Li1ELNS_15FloatRoundStyleE2ENS8_6thread14UnaryTransform8IdentityEEES1F_bEENS_8epilogue11threadblock8EpilogueIS7_S16_Li1ENS1I_22PredicatedTileIteratorINS1I_26OutputTileOptimalThreadMapINS1I_15OutputTileShapeILi64ELi1ELi8ELi2ELi1EEENS1M_ILi1ELi1ELi4ELi1ELi4EEELi256ELi1ELi128EEESE_Lb0ESL_Lb0EEENS1H_4warp20FragmentIteratorSimtISY_NS1_6thread3MmaINS6_ILi4ELi4ELi1EEESE_SO_SE_SG_SE_SG_NS_4arch13OpMultiplyAddEbEESG_S14_EENS1R_16TileIteratorSimtISY_S1Y_SE_SG_S14_EENS1I_18SharedLoadIteratorINS1P_18CompactedThreadMapESE_Li16EEENS1H_6thread17LinearCombinationISE_Li1ESE_SE_LNS25_9ScaleType4KindE0ELS1B_2ESE_EENSB_ILi0ELi5EEELi1ELi1EEENS4_30GemmIdentityThreadblockSwizzleILi1EEELb0EEEEEvNT_6ParamsE --------------------------
	.section	.nv.shared._ZN7cutlass6KernelINS_4gemm6kernel4GemmINS1_11threadblock12MmaPipelinedINS1_9GemmShapeILi64ELi64ELi4EEENS_9transform11threadblock22PredicatedTileIteratorINS_11MatrixShapeILi64ELi4EEENS_10QuaternionIfEENS_6layout8RowMajorELi1ENS8_30PitchLinearStripminedThreadMapINS_16PitchLinearShapeILi4ELi64EEELi256ELi1EEELi1ELb0ENSF_9NoPermuteEEENS9_19RegularTileIteratorISC_SE_NSF_11ColumnMajorELi1ENS8_33TransposePitchLinearThreadMapSimtISK_EELi16EEENSA_INSB_ILi4ELi64EEESE_SO_Li0ESK_Li1ELb0ESL_EENSN_ISS_SE_SG_Li0ESQ_Li16EEESE_SG_NS4_9MmaPolicyINS1_4warp7MmaSimtINS6_ILi32ELi16ELi4EEESE_SO_SE_SG_SE_SG_NSW_13MmaSimtPolicyINSB_ILi8ELi4EEENSF_19RowMajorInterleavedILi1EEENS6_ILi1ELi1ELi1EEEEELi1ELNS_16ComplexTransformE0ELS15_0EbEENSB_ILi2ELi0EEENSB_ILi0ELi2EEELi1EEENS_21NumericArrayConverterISE_SE_Li1ELNS_15FloatRoundStyleE2ENS8_6thread14UnaryTransform8IdentityEEES1F_bEENS_8epilogue11threadblock8EpilogueIS7_S16_Li1ENS1I_22PredicatedTileIteratorINS1I_26OutputTileOptimalThreadMapINS1I_15OutputTileShapeILi64ELi1ELi8ELi2ELi1EEENS1M_ILi1ELi1ELi4ELi1ELi4EEELi256ELi1ELi128EEESE_Lb0ESL_Lb0EEENS1H_4warp20FragmentIteratorSimtISY_NS1_6thread3MmaINS6_ILi4ELi4ELi1EEESE_SO_SE_SG_SE_SG_NS_4arch13OpMultiplyAddEbEESG_S14_EENS1R_16TileIteratorSimtISY_S1Y_SE_SG_S14_EENS1I_18SharedLoadIteratorINS1P_18CompactedThreadMapESE_Li16EEENS1H_6thread17LinearCombinationISE_Li1ESE_SE_LNS25_9ScaleType4KindE0ELS1B_2ESE_EENSB_ILi0ELi5EEELi1ELi1EEENS4_30GemmIdentityThreadblockSwizzleILi1EEELb0EEEEEvNT_6ParamsE,"aw",@nobits
	.sectionflags	@""
	.align	16
	.zero		1024


//--------------------- .nv.constant0._ZN7cutlass9reference6device6kernel4GemmINS_9TensorRefINS_10QuaternionIfEENS_6layout8RowMajorEEENS4_IS6_NS7_11ColumnMajorEEES9_S6_S6_NS_11MatrixShapeILi4ELi4EEENS_12multiply_addIS6_S6_S6_EENS_16NumericConverterIS6_S6_LNS_15FloatRoundStyleE2EEEEEvNS_4gemm9GemmCoordET2_T_T0_SL_T1_SO_T3_ --------------------------
	.section	.nv.constant0._ZN7cutlass9reference6device6kernel4GemmINS_9TensorRefINS_10QuaternionIfEENS_6layout8RowMajorEEENS4_IS6_NS7_11ColumnMajorEEES9_S6_S6_NS_11MatrixShapeILi4ELi4EEENS_12multiply_addIS6_S6_S6_EENS_16NumericConverterIS6_S6_LNS_15FloatRoundStyleE2EEEEEvNS_4gemm9GemmCoordET2_T_T0_SL_T1_SO_T3_,"a",@progbits
	.sectionflags	@""
	.align	4
.nv.constant0._ZN7cutlass9reference6device6kernel4GemmINS_9TensorRefINS_10QuaternionIfEENS_6layout8RowMajorEEENS4_IS6_NS7_11ColumnMajorEEES9_S6_S6_NS_11MatrixShapeILi4ELi4EEENS_12multiply_addIS6_S6_S6_EENS_16NumericConverterIS6_S6_LNS_15FloatRoundStyleE2EEEEEvNS_4gemm9GemmCoordET2_T_T0_SL_T1_SO_T3_:
	.zero		656


//--------------------- .nv.constant0._ZN7cutlass6KernelINS_4gemm6kernel4GemmINS1_11threadblock12MmaPipelinedINS1_9GemmShapeILi64ELi64ELi4EEENS_9transform11threadblock22PredicatedTileIteratorINS_11MatrixShapeILi64ELi4EEENS_10QuaternionIfEENS_6layout8RowMajorELi1ENS8_30PitchLinearStripminedThreadMapINS_16PitchLinearShapeILi4ELi64EEELi256ELi1EEELi1ELb0ENSF_9NoPermuteEEENS9_19RegularTileIteratorISC_SE_NSF_11ColumnMajorELi1ENS8_33TransposePitchLinearThreadMapSimtISK_EELi16EEENSA_INSB_ILi4ELi64EEESE_SO_Li0ESK_Li1ELb0ESL_EENSN_ISS_SE_SG_Li0ESQ_Li16EEESE_SG_NS4_9MmaPolicyINS1_4warp7MmaSimtINS6_ILi32ELi16ELi4EEESE_SO_SE_SG_SE_SG_NSW_13MmaSimtPolicyINSB_ILi8ELi4EEENSF_19RowMajorInterleavedILi1EEENS6_ILi1ELi1ELi1EEEEELi1ELNS_16ComplexTransformE0ELS15_0EbEENSB_ILi2ELi0EEENSB_ILi0ELi2EEELi1EEENS_21NumericArrayConverterISE_SE_Li1ELNS_15FloatRoundStyleE2ENS8_6thread14UnaryTransform8IdentityEEES1F_bEENS_8epilogue11threadblock8EpilogueIS7_S16_Li1ENS1I_22PredicatedTileIteratorINS1I_26OutputTileOptimalThreadMapINS1I_15OutputTileShapeILi64ELi1ELi8ELi2ELi1EEENS1M_ILi1ELi1ELi4ELi1ELi4EEELi256ELi1ELi128EEESE_Lb0ESL_Lb0EEENS1H_4warp20FragmentIteratorSimtISY_NS1_6thread3MmaINS6_ILi4ELi4ELi1EEESE_SO_SE_SG_SE_SG_NS_4arch13OpMultiplyAddEbEESG_S14_EENS1R_16TileIteratorSimtISY_S1Y_SE_SG_S14_EENS1I_18SharedLoadIteratorINS1P_18CompactedThreadMapESE_Li16EEENS1H_6thread17LinearCombinationISE_Li1ESE_SE_LNS25_9ScaleType4KindE0ELS1B_2ESE_EENSB_ILi0ELi5EEELi1ELi1EEENS4_30GemmIdentityThreadblockSwizzleILi1EEELb0EEEEEvNT_6ParamsE --------------------------
	.section	.nv.constant0._ZN7cutlass6KernelINS_4gemm6kernel4GemmINS1_11threadblock12MmaPipelinedINS1_9GemmShapeILi64ELi64ELi4EEENS_9transform11threadblock22PredicatedTileIteratorINS_11MatrixShapeILi64ELi4EEENS_10QuaternionIfEENS_6layout8RowMajorELi1ENS8_30PitchLinearStripminedThreadMapINS_16PitchLinearShapeILi4ELi64EEELi256ELi1EEELi1ELb0ENSF_9NoPermuteEEENS9_19RegularTileIteratorISC_SE_NSF_11ColumnMajorELi1ENS8_33TransposePitchLinearThreadMapSimtISK_EELi16EEENSA_INSB_ILi4ELi64EEESE_SO_Li0ESK_Li1ELb0ESL_EENSN_ISS_SE_SG_Li0ESQ_Li16EEESE_SG_NS4_9MmaPolicyINS1_4warp7MmaSimtINS6_ILi32ELi16ELi4EEESE_SO_SE_SG_SE_SG_NSW_13MmaSimtPolicyINSB_ILi8ELi4EEENSF_19RowMajorInterleavedILi1EEENS6_ILi1ELi1ELi1EEEEELi1ELNS_16ComplexTransformE0ELS15_0EbEENSB_ILi2ELi0EEENSB_ILi0ELi2EEELi1EEENS_21NumericArrayConverterISE_SE_Li1ELNS_15FloatRoundStyleE2ENS8_6thread14UnaryTransform8IdentityEEES1F_bEENS_8epilogue11threadblock8EpilogueIS7_S16_Li1ENS1I_22PredicatedTileIteratorINS1I_26OutputTileOptimalThreadMapINS1I_15OutputTileShapeILi64ELi1ELi8ELi2ELi1EEENS1M_ILi1ELi1ELi4ELi1ELi4EEELi256ELi1ELi128EEESE_Lb0ESL_Lb0EEENS1H_4warp20FragmentIteratorSimtISY_NS1_6thread3MmaINS6_ILi4ELi4ELi1EEESE_SO_SE_SG_SE_SG_NS_4arch13OpMultiplyAddEbEESG_S14_EENS1R_16TileIteratorSimtISY_S1Y_SE_SG_S14_EENS1I_18SharedLoadIteratorINS1P_18CompactedThreadMapESE_Li16EEENS1H_6thread17LinearCombinationISE_Li1ESE_SE_LNS25_9ScaleType4KindE0ELS1B_2ESE_EENSB_ILi0ELi5EEELi1ELi1EEENS4_30GemmIdentityThreadblockSwizzleILi1EEELb0EEEEEvNT_6ParamsE,"a",@progbits
	.sectionflags	@""
	.align	4
.nv.constant0._ZN7cutlass6KernelINS_4gemm6kernel4GemmINS1_11threadblock12MmaPipelinedINS1_9GemmShapeILi64ELi64ELi4EEENS_9transform11threadblock22PredicatedTileIteratorINS_11MatrixShapeILi64ELi4EEENS_10QuaternionIfEENS_6layout8RowMajorELi1ENS8_30PitchLinearStripminedThreadMapINS_16PitchLinearShapeILi4ELi64EEELi256ELi1EEELi1ELb0ENSF_9NoPermuteEEENS9_19RegularTileIteratorISC_SE_NSF_11ColumnMajorELi1ENS8_33TransposePitchLinearThreadMapSimtISK_EELi16EEENSA_INSB_ILi4ELi64EEESE_SO_Li0ESK_Li1ELb0ESL_EENSN_ISS_SE_SG_Li0ESQ_Li16EEESE_SG_NS4_9MmaPolicyINS1_4warp7MmaSimtINS6_ILi32ELi16ELi4EEESE_SO_SE_SG_SE_SG_NSW_13MmaSimtPolicyINSB_ILi8ELi4EEENSF_19RowMajorInterleavedILi1EEENS6_ILi1ELi1ELi1EEEEELi1ELNS_16ComplexTransformE0ELS15_0EbEENSB_ILi2ELi0EEENSB_ILi0ELi2EEELi1EEENS_21NumericArrayConverterISE_SE_Li1ELNS_15FloatRoundStyleE2ENS8_6thread14UnaryTransform8IdentityEEES1F_bEENS_8epilogue11threadblock8EpilogueIS7_S16_Li1ENS1I_22PredicatedTileIteratorINS1I_26OutputTileOptimalThreadMapINS1I_15OutputTileShapeILi64ELi1ELi8ELi2ELi1EEENS1M_ILi1ELi1ELi4ELi1ELi4EEELi256ELi1ELi128EEESE_Lb0ESL_Lb0EEENS1H_4warp20FragmentIteratorSimtISY_NS1_6thread3MmaINS6_ILi4ELi4ELi1EEESE_SO_SE_SG_SE_SG_NS_4arch13OpMultiplyAddEbEESG_S14_EENS1R_16TileIteratorSimtISY_S1Y_SE_SG_S14_EENS1I_18SharedLoadIteratorINS1P_18CompactedThreadMapESE_Li16EEENS1H_6thread17LinearCombinationISE_Li1ESE_SE_LNS25_9ScaleType4KindE0ELS1B_2ESE_EENSB_ILi0ELi5EEELi1ELi1EEENS4_30GemmIdentityThreadblockSwizzleILi1EEELb0EEEEEvNT_6ParamsE:
	.zero		920


//--------------------- SYMBOLS --------------------------

	.type		.nv.reservedSmem.offset0,@object
	.size		.nv.reservedSmem.offset0,0x4
